	.target	sm_90a

	.elftype	@"ET_EXEC"


//--------------------- .note.nv.tkinfo           --------------------------
	.section	.note.nv.tkinfo,"",@"SHT_NOTE"
	.sectionflags	@"SHF_NOTE_NV_TKINFO"
	.tkinfo
        /*0018*/ 	.word	0x00000002
        /*0030*/ 	.string	""
        /*0030*/ 	.string	"ptxas"
        /*0030*/ 	.string	"Cuda compilation tools, release 13.0, V13.0.88"
        /*0030*/ 	.string	"Build cuda_13.0.r13.0/compiler.36424714_0"
        /*0030*/ 	.string	"-arch sm_90a -m 64 "



//--------------------- .note.nv.cuinfo           --------------------------
	.section	.note.nv.cuinfo,"",@"SHT_NOTE"
	.sectionflags	@"SHF_NOTE_NV_CUINFO"
        /*0018*/ 	.short	0x0002
        /*001a*/ 	.short	0x005a
        /*001c*/ 	.short	0x0082
	.zero		2


//--------------------- .nv.info                  --------------------------
	.section	.nv.info,"",@"SHT_CUDA_INFO"
	.align	4


	//----- nvinfo : EIATTR_REGCOUNT
	.align		4
        /*0000*/ 	.byte	0x04, 0x2f
        /*0002*/ 	.short	(.L_15 - .L_14)
	.align		4
.L_14:
        /*0004*/ 	.word	index@(_ZN7cutlass13device_kernelINS_4gemm6kernel13GemmUniversalIN4cute5tupleIJiiiiEEENS1_10collective13CollectiveMmaINS1_34MainloopSm90TmaGmmaWarpSpecializedILi3ENS5_IJNS4_1CILi2EEESB_NSA_ILi1EEEEEENS1_32KernelTmaWarpSpecializedPingpongEEENS5_IJNSA_ILi64EEENSA_ILi256EEENSA_ILi128EEEEEENS_6half_tENS5_IJlSC_lEEESK_SL_NS4_8TiledMMAINS4_8MMA_AtomIJNS4_4SM904GMMA26MMA_64x256x16_F32F16F16_SSILNSP_5MajorE0ELSR_0ELNSP_7ScaleInE1ELSS_1EEEEEENS4_6LayoutINS5_IJSC_SC_SC_EEENS5_IJNSA_ILi0EEESX_SX_EEEEENS5_IJNS4_10UnderscoreES10_S10_EEEEENS4_23SM90_TMA_LOAD_MULTICASTENS4_14ComposedLayoutINS4_7SwizzleILi3ELi4ELi3EEENS4_18smem_ptr_flag_bitsILi16EEENSV_INS5_IJNSA_ILi8EEESG_EEENS5_IJSG_SC_EEEEEEEvNS4_8identityES13_S1D_vS1E_EENS_8epilogue10collective6detail29Sm90TmaWarpSpecializedAdapterINS1H_15DefaultEpilogueISK_SL_SL_NS1G_6thread17LinearCombinationISK_Li1EffLNS1L_9ScaleType4KindE0ELNS_15FloatRoundStyleE2ESK_EENS1_15EpilogueDefaultEEEEEvvEEEEvNT_6ParamsE)
        /*0008*/ 	.word	0x000000a8


	//----- nvinfo : EIATTR_FRAME_SIZE
	.align		4
.L_15:
        /*000c*/ 	.byte	0x04, 0x11
        /*000e*/ 	.short	(.L_17 - .L_16)
	.align		4
.L_16:
        /*0010*/ 	.word	index@(_ZN7cutlass13device_kernelINS_4gemm6kernel13GemmUniversalIN4cute5tupleIJiiiiEEENS1_10collective13CollectiveMmaINS1_34MainloopSm90TmaGmmaWarpSpecializedILi3ENS5_IJNS4_1CILi2EEESB_NSA_ILi1EEEEEENS1_32KernelTmaWarpSpecializedPingpongEEENS5_IJNSA_ILi64EEENSA_ILi256EEENSA_ILi128EEEEEENS_6half_tENS5_IJlSC_lEEESK_SL_NS4_8TiledMMAINS4_8MMA_AtomIJNS4_4SM904GMMA26MMA_64x256x16_F32F16F16_SSILNSP_5MajorE0ELSR_0ELNSP_7ScaleInE1ELSS_1EEEEEENS4_6LayoutINS5_IJSC_SC_SC_EEENS5_IJNSA_ILi0EEESX_SX_EEEEENS5_IJNS4_10UnderscoreES10_S10_EEEEENS4_23SM90_TMA_LOAD_MULTICASTENS4_14ComposedLayoutINS4_7SwizzleILi3ELi4ELi3EEENS4_18smem_ptr_flag_bitsILi16EEENSV_INS5_IJNSA_ILi8EEESG_EEENS5_IJSG_SC_EEEEEEEvNS4_8identityES13_S1D_vS1E_EENS_8epilogue10collective6detail29Sm90TmaWarpSpecializedAdapterINS1H_15DefaultEpilogueISK_SL_SL_NS1G_6thread17LinearCombinationISK_Li1EffLNS1L_9ScaleType4KindE0ELNS_15FloatRoundStyleE2ESK_EENS1_15EpilogueDefaultEEEEEvvEEEEvNT_6ParamsE)
        /*0014*/ 	.word	0x00000008


	//----- nvinfo : EIATTR_MIN_STACK_SIZE
	.align		4
.L_17:
        /*0018*/ 	.byte	0x04, 0x12
        /*001a*/ 	.short	(.L_19 - .L_18)
	.align		4
.L_18:
        /*001c*/ 	.word	index@(_ZN7cutlass13device_kernelINS_4gemm6kernel13GemmUniversalIN4cute5tupleIJiiiiEEENS1_10collective13CollectiveMmaINS1_34MainloopSm90TmaGmmaWarpSpecializedILi3ENS5_IJNS4_1CILi2EEESB_NSA_ILi1EEEEEENS1_32KernelTmaWarpSpecializedPingpongEEENS5_IJNSA_ILi64EEENSA_ILi256EEENSA_ILi128EEEEEENS_6half_tENS5_IJlSC_lEEESK_SL_NS4_8TiledMMAINS4_8MMA_AtomIJNS4_4SM904GMMA26MMA_64x256x16_F32F16F16_SSILNSP_5MajorE0ELSR_0ELNSP_7ScaleInE1ELSS_1EEEEEENS4_6LayoutINS5_IJSC_SC_SC_EEENS5_IJNSA_ILi0EEESX_SX_EEEEENS5_IJNS4_10UnderscoreES10_S10_EEEEENS4_23SM90_TMA_LOAD_MULTICASTENS4_14ComposedLayoutINS4_7SwizzleILi3ELi4ELi3EEENS4_18smem_ptr_flag_bitsILi16EEENSV_INS5_IJNSA_ILi8EEESG_EEENS5_IJSG_SC_EEEEEEEvNS4_8identityES13_S1D_vS1E_EENS_8epilogue10collective6detail29Sm90TmaWarpSpecializedAdapterINS1H_15DefaultEpilogueISK_SL_SL_NS1G_6thread17LinearCombinationISK_Li1EffLNS1L_9ScaleType4KindE0ELNS_15FloatRoundStyleE2ESK_EENS1_15EpilogueDefaultEEEEEvvEEEEvNT_6ParamsE)
        /*0020*/ 	.word	0x00000008
.L_19:


//--------------------- .nv.compat                --------------------------
	.section	.nv.compat,"",@"SHT_CUDA_COMPAT_INFO"
	.align	4
        /*0000*/ 	.byte	0x02, 0x09, 0x01, 0x00, 0x02, 0x02, 0x04, 0x00, 0x02, 0x05, 0x05, 0x00, 0x03, 0x07, 0x01, 0x01
        /*0010*/ 	.byte	0x02, 0x03, 0x01, 0x00, 0x02, 0x06, 0x01, 0x00, 0x04, 0x0b, 0x08, 0x00, 0x00, 0x00, 0x00, 0x00
        /*0020*/ 	.byte	0x00, 0x00, 0x00, 0x00


//--------------------- .nv.info._ZN7cutlass13device_kernelINS_4gemm6kernel13GemmUniversalIN4cute5tupleIJiiiiEEENS1_10collective13CollectiveMmaINS1_34MainloopSm90TmaGmmaWarpSpecializedILi3ENS5_IJNS4_1CILi2EEESB_NSA_ILi1EEEEEENS1_32KernelTmaWarpSpecializedPingpongEEENS5_IJNSA_ILi64EEENSA_ILi256EEENSA_ILi128EEEEEENS_6half_tENS5_IJlSC_lEEESK_SL_NS4_8TiledMMAINS4_8MMA_AtomIJNS4_4SM904GMMA26MMA_64x256x16_F32F16F16_SSILNSP_5MajorE0ELSR_0ELNSP_7ScaleInE1ELSS_1EEEEEENS4_6LayoutINS5_IJSC_SC_SC_EEENS5_IJNSA_ILi0EEESX_SX_EEEEENS5_IJNS4_10UnderscoreES10_S10_EEEEENS4_23SM90_TMA_LOAD_MULTICASTENS4_14ComposedLayoutINS4_7SwizzleILi3ELi4ELi3EEENS4_18smem_ptr_flag_bitsILi16EEENSV_INS5_IJNSA_ILi8EEESG_EEENS5_IJSG_SC_EEEEEEEvNS4_8identityES13_S1D_vS1E_EENS_8epilogue10collective6detail29Sm90TmaWarpSpecializedAdapterINS1H_15DefaultEpilogueISK_SL_SL_NS1G_6thread17LinearCombinationISK_Li1EffLNS1L_9ScaleType4KindE0ELNS_15FloatRoundStyleE2ESK_EENS1_15EpilogueDefaultEEEEEvvEEEEvNT_6ParamsE --------------------------
	.section	.nv.info._ZN7cutlass13device_kernelINS_4gemm6kernel13GemmUniversalIN4cute5tupleIJiiiiEEENS1_10collective13CollectiveMmaINS1_34MainloopSm90TmaGmmaWarpSpecializedILi3ENS5_IJNS4_1CILi2EEESB_NSA_ILi1EEEEEENS1_32KernelTmaWarpSpecializedPingpongEEENS5_IJNSA_ILi64EEENSA_ILi256EEENSA_ILi128EEEEEENS_6half_tENS5_IJlSC_lEEESK_SL_NS4_8TiledMMAINS4_8MMA_AtomIJNS4_4SM904GMMA26MMA_64x256x16_F32F16F16_SSILNSP_5MajorE0ELSR_0ELNSP_7ScaleInE1ELSS_1EEEEEENS4_6LayoutINS5_IJSC_SC_SC_EEENS5_IJNSA_ILi0EEESX_SX_EEEEENS5_IJNS4_10UnderscoreES10_S10_EEEEENS4_23SM90_TMA_LOAD_MULTICASTENS4_14ComposedLayoutINS4_7SwizzleILi3ELi4ELi3EEENS4_18smem_ptr_flag_bitsILi16EEENSV_INS5_IJNSA_ILi8EEESG_EEENS5_IJSG_SC_EEEEEEEvNS4_8identityES13_S1D_vS1E_EENS_8epilogue10collective6detail29Sm90TmaWarpSpecializedAdapterINS1H_15DefaultEpilogueISK_SL_SL_NS1G_6thread17LinearCombinationISK_Li1EffLNS1L_9ScaleType4KindE0ELNS_15FloatRoundStyleE2ESK_EENS1_15EpilogueDefaultEEEEEvvEEEEvNT_6ParamsE,"",@"SHT_CUDA_INFO"
	.sectionflags	@""
	.align	4


	//----- nvinfo : EIATTR_CUDA_API_VERSION
	.align		4
        /*0000*/ 	.byte	0x04, 0x37
        /*0002*/ 	.short	(.L_21 - .L_20)
.L_20:
        /*0004*/ 	.word	0x00000082


	//----- nvinfo : EIATTR_KPARAM_INFO
	.align		4
.L_21:
        /*0008*/ 	.byte	0x04, 0x17
        /*000a*/ 	.short	(.L_23 - .L_22)
.L_22:
        /*000c*/ 	.word	0x00000000
        /*0010*/ 	.short	0x0000
        /*0012*/ 	.short	0x0070
        /*0014*/ 	.byte	0x00, 0xf0, 0x01, 0x10


	//----- nvinfo : EIATTR_SPARSE_MMA_MASK
	.align		4
.L_23:
        /*0018*/ 	.byte	0x03, 0x50
        /*001a*/ 	.short	0x0000


	//----- nvinfo : EIATTR_MAXREG_COUNT
	.align		4
        /*001c*/ 	.byte	0x03, 0x1b
        /*001e*/ 	.short	0x00a8


	//----- nvinfo : EIATTR_NUM_BARRIERS
	.align		4
        /*0020*/ 	.byte	0x02, 0x4c
        /*0022*/ 	.byte	0x01
	.zero		1


	//----- nvinfo : EIATTR_EXTERNS
	.align		4
        /*0024*/ 	.byte	0x04, 0x0f
        /*0026*/ 	.short	(.L_25 - .L_24)


	//   ....[0]....
	.align		4
.L_24:
        /*0028*/ 	.word	index@(__assertfail)


	//----- nvinfo : EIATTR_ANNOTATIONS
	.align		4
.L_25:
        /*002c*/ 	.byte	0x04, 0x55
        /*002e*/ 	.short	(.L_27 - .L_26)


	//   ....[0]....
.L_26:
        /*0030*/ 	.word	0x00000001
        /*0034*/ 	.byte	0x90, 0x0d, 0x00, 0x00, 0x01, 0x00, 0x00, 0x00, 0x30, 0xa3, 0x00, 0x00, 0x01, 0x00, 0x00, 0x00
        /*0044*/ 	.byte	0x70, 0xb1, 0x00, 0x00


	//----- nvinfo : EIATTR_MERCURY_ISA_VERSION
	.align		4
.L_27:
        /*0048*/ 	.byte	0x03, 0x5f
        /*004a*/ 	.short	0x0101


	//----- nvinfo : EIATTR_INT_WARP_WIDE_INSTR_OFFSETS
	.align		4
        /*004c*/ 	.byte	0x04, 0x31
        /*004e*/ 	.short	(.L_29 - .L_28)


	//   ....[0]....
.L_28:
        /*0050*/ 	.word	0x00000510


	//   ....[1]....
        /*0054*/ 	.word	0x00000540


	//   ....[2]....
        /*0058*/ 	.word	0x00000580


	//   ....[3]....
        /*005c*/ 	.word	0x000006b0


	//   ....[4]....
        /*0060*/ 	.word	0x000006c0


	//   ....[5]....
        /*0064*/ 	.word	0x000006d0


	//   ....[6]....
        /*0068*/ 	.word	0x00000770


	//   ....[7]....
        /*006c*/ 	.word	0x000007b0


	//   ....[8]....
        /*0070*/ 	.word	0x00002460


	//----- nvinfo : EIATTR_COOP_GROUP_MASK_REGIDS
	.align		4
.L_29:
        /*0074*/ 	.byte	0x04, 0x29
        /*0076*/ 	.short	(.L_31 - .L_30)


	//   ....[0]....
.L_30:
        /*0078*/ 	.word	0xffffffff


	//   ....[1]....
        /*007c*/ 	.word	0xffffffff


	//   ....[2]....
        /*0080*/ 	.word	0xffffffff


	//   ....[3]....
        /*0084*/ 	.word	0xffffffff


	//   ....[4]....
        /*0088*/ 	.word	0xffffffff


	//   ....[5]....
        /*008c*/ 	.word	0xffffffff


	//   ....[6]....
        /*0090*/ 	.word	0xffffffff


	//----- nvinfo : EIATTR_COOP_GROUP_INSTR_OFFSETS
	.align		4
.L_31:
        /*0094*/ 	.byte	0x04, 0x28
        /*0096*/ 	.short	(.L_33 - .L_32)


	//   ....[0]....
.L_32:
        /*0098*/ 	.word	0x00000070


	//   ....[1]....
        /*009c*/ 	.word	0x00000080


	//   ....[2]....
        /*00a0*/ 	.word	0x00000140


	//   ....[3]....
        /*00a4*/ 	.word	0x000002d0


	//   ....[4]....
        /*00a8*/ 	.word	0x00000310


	//   ....[5]....
        /*00ac*/ 	.word	0x000006f0


	//   ....[6]....
        /*00b0*/ 	.word	0x00000930


	//----- nvinfo : EIATTR_REG_RECONFIG
	.align		4
.L_33:
        /*00b4*/ 	.byte	0x01, 0x54
	.zero		2


	//----- nvinfo : EIATTR_SYSCALL_OFFSETS
	.align		4
        /*00b8*/ 	.byte	0x04, 0x46
        /*00ba*/ 	.short	(.L_35 - .L_34)


	//   ....[0]....
.L_34:
        /*00bc*/ 	.word	0x000017c0


	//----- nvinfo : EIATTR_MBARRIER_INSTR_OFFSETS
	.align		4
.L_35:
        /*00c0*/ 	.byte	0x04, 0x39
        /*00c2*/ 	.short	(.L_37 - .L_36)


	//   ....[0]....
.L_36:
        /*00c4*/ 	.word	0x00000260
        /*00c8*/ 	.word	0x000000ff
        /*00cc*/ 	.word	0x00000000
        /*00d0*/ 	.short	0x0100
        /*00d2*/ 	.byte	0x08
	.zero		1


	//   ....[1]....
        /*00d4*/ 	.word	0x00000270
        /*00d8*/ 	.word	0x000000ff
        /*00dc*/ 	.word	0x00000018
        /*00e0*/ 	.short	0x0100
        /*00e2*/ 	.byte	0x08
	.zero		1


	//   ....[2]....
        /*00e4*/ 	.word	0x00000280
        /*00e8*/ 	.word	0x000000ff
        /*00ec*/ 	.word	0x00000008
        /*00f0*/ 	.short	0x0100
        /*00f2*/ 	.byte	0x08
	.zero		1


	//   ....[3]....
        /*00f4*/ 	.word	0x00000290
        /*00f8*/ 	.word	0x000000ff
        /*00fc*/ 	.word	0x00000020
        /*0100*/ 	.short	0x0100
        /*0102*/ 	.byte	0x08
	.zero		1


	//   ....[4]....
        /*0104*/ 	.word	0x000002a0
        /*0108*/ 	.word	0x000000ff
        /*010c*/ 	.word	0x00000010
        /*0110*/ 	.short	0x0100
        /*0112*/ 	.byte	0x08
	.zero		1


	//   ....[5]....
        /*0114*/ 	.word	0x000002b0
        /*0118*/ 	.word	0x000000ff
        /*011c*/ 	.word	0x00000028
        /*0120*/ 	.short	0x0100
        /*0122*/ 	.byte	0x08
	.zero		1


	//   ....[6]....
        /*0124*/ 	.word	0x000007e0
        /*0128*/ 	.word	0x000000ff
        /*012c*/ 	.word	0x00000060
        /*0130*/ 	.short	0x0100
        /*0132*/ 	.byte	0x08
	.zero		1


	//   ....[7]....
        /*0134*/ 	.word	0x00000870
        /*0138*/ 	.word	0x000000ff
        /*013c*/ 	.word	0x00000068
        /*0140*/ 	.short	0x0100
        /*0142*/ 	.byte	0x08
	.zero		1


	//   ....[8]....
        /*0144*/ 	.word	0x000008b0
        /*0148*/ 	.word	0x000000ff
        /*014c*/ 	.word	0x00000040
        /*0150*/ 	.short	0x0100
        /*0152*/ 	.byte	0x09
	.zero		1


	//   ....[9]....
        /*0154*/ 	.word	0x000008c0
        /*0158*/ 	.word	0x000000ff
        /*015c*/ 	.word	0x00000048
        /*0160*/ 	.short	0x0100
        /*0162*/ 	.byte	0x09
	.zero		1


	//   ....[10]....
        /*0164*/ 	.word	0x000008d0
        /*0168*/ 	.word	0x000000ff
        /*016c*/ 	.word	0x00000050
        /*0170*/ 	.short	0x0100
        /*0172*/ 	.byte	0x09
	.zero		1


	//   ....[11]....
        /*0174*/ 	.word	0x000008e0
        /*0178*/ 	.word	0x000000ff
        /*017c*/ 	.word	0x00000058
        /*0180*/ 	.short	0x0100
        /*0182*/ 	.byte	0x09
	.zero		1


	//   ....[12]....
        /*0184*/ 	.word	0x000016a0
        /*0188*/ 	.word	0x0000009f
        /*018c*/ 	.word	0x00000000
        /*0190*/ 	.short	0x010a
        /*0192*/ 	.byte	0x2a
	.zero		1


	//   ....[13]....
        /*0194*/ 	.word	0x00001840
        /*0198*/ 	.word	0x00000003
        /*019c*/ 	.word	0x00000000
        /*01a0*/ 	.short	0x010a
        /*01a2*/ 	.byte	0x3f
	.zero		1


	//   ....[14]....
        /*01a4*/ 	.word	0x000018a0
        /*01a8*/ 	.word	0x00000003
        /*01ac*/ 	.word	0x00000000
        /*01b0*/ 	.short	0x010a
        /*01b2*/ 	.byte	0x3f
	.zero		1


	//   ....[15]....
        /*01b4*/ 	.word	0x00001e30
        /*01b8*/ 	.word	0x000000ff
        /*01bc*/ 	.word	0x00000000
        /*01c0*/ 	.short	0x010a
        /*01c2*/ 	.byte	0x07
	.zero		1


	//   ....[16]....
        /*01c4*/ 	.word	0x00001e70
        /*01c8*/ 	.word	0x000000ff
        /*01cc*/ 	.word	0x00000000
        /*01d0*/ 	.short	0x010a
        /*01d2*/ 	.byte	0x07
	.zero		1


	//   ....[17]....
        /*01d4*/ 	.word	0x00002300
        /*01d8*/ 	.word	0x00000005
        /*01dc*/ 	.word	0x00000000
        /*01e0*/ 	.short	0x0101
        /*01e2*/ 	.byte	0x3f
	.zero		1


	//   ....[18]....
        /*01e4*/ 	.word	0x00002400
        /*01e8*/ 	.word	0x000000a0
        /*01ec*/ 	.word	0x00000000
        /*01f0*/ 	.short	0x0101
        /*01f2*/ 	.byte	0x2d
	.zero		1


	//   ....[19]....
        /*01f4*/ 	.word	0x00002500
        /*01f8*/ 	.word	0x00000003
        /*01fc*/ 	.word	0x00000000
        /*0200*/ 	.short	0x0101
        /*0202*/ 	.byte	0x3f
	.zero		1


	//   ....[20]....
        /*0204*/ 	.word	0x000025c0
        /*0208*/ 	.word	0x0000009f
        /*020c*/ 	.word	0x00000010
        /*0210*/ 	.short	0x010a
        /*0212*/ 	.byte	0x2a
	.zero		1


	//   ....[21]....
        /*0214*/ 	.word	0x0000a350
        /*0218*/ 	.word	0x000000a2
        /*021c*/ 	.word	0x00000000
        /*0220*/ 	.short	0x0101
        /*0222*/ 	.byte	0x2d
	.zero		1


	//   ....[22]....
        /*0224*/ 	.word	0x0000add0
        /*0228*/ 	.word	0x0000000a
        /*022c*/ 	.word	0x00000018
        /*0230*/ 	.short	0x010a
        /*0232*/ 	.byte	0x3f
	.zero		1


	//   ....[23]....
        /*0234*/ 	.word	0x0000b280
        /*0238*/ 	.word	0x00000005
        /*023c*/ 	.word	0x00000068
        /*0240*/ 	.short	0x0101
        /*0242*/ 	.byte	0x3f
	.zero		1


	//   ....[24]....
        /*0244*/ 	.word	0x0000ba00
        /*0248*/ 	.word	0x00000009
        /*024c*/ 	.word	0x00000000
        /*0250*/ 	.short	0x010a
        /*0252*/ 	.byte	0x3f
	.zero		1


	//   ....[25]....
        /*0254*/ 	.word	0x0000ba80
        /*0258*/ 	.word	0x00000006
        /*025c*/ 	.word	0x00000000
        /*0260*/ 	.short	0x010a
        /*0262*/ 	.byte	0x3f
	.zero		1


	//   ....[26]....
        /*0264*/ 	.word	0x0000bb10
        /*0268*/ 	.word	0x00000003
        /*026c*/ 	.word	0x00000000
        /*0270*/ 	.short	0x010a
        /*0272*/ 	.byte	0x3f
	.zero		1


	//   ....[27]....
        /*0274*/ 	.word	0x0000bb70
        /*0278*/ 	.word	0x000000a1
        /*027c*/ 	.word	0x00000000
        /*0280*/ 	.short	0x010a
        /*0282*/ 	.byte	0x3f
	.zero		1


	//   ....[28]....
        /*0284*/ 	.word	0x0000bbc0
        /*0288*/ 	.word	0x00000003
        /*028c*/ 	.word	0x00000000
        /*0290*/ 	.short	0x010a
        /*0292*/ 	.byte	0x3f
	.zero		1


	//   ....[29]....
        /*0294*/ 	.word	0x0000bc20
        /*0298*/ 	.word	0x00000005
        /*029c*/ 	.word	0x00000000
        /*02a0*/ 	.short	0x010a
        /*02a2*/ 	.byte	0x3f
	.zero		1


	//   ....[30]....
        /*02a4*/ 	.word	0x0000bc70
        /*02a8*/ 	.word	0x000000a1
        /*02ac*/ 	.word	0x00000010
        /*02b0*/ 	.short	0x010a
        /*02b2*/ 	.byte	0x3f
	.zero		1


	//   ....[31]....
        /*02b4*/ 	.word	0x0000bd40
        /*02b8*/ 	.word	0x0000000a
        /*02bc*/ 	.word	0x00000018
        /*02c0*/ 	.short	0x010a
        /*02c2*/ 	.byte	0x3f
	.zero		1


	//   ....[32]....
        /*02c4*/ 	.word	0x0000be10
        /*02c8*/ 	.word	0x00000009
        /*02cc*/ 	.word	0x00000000
        /*02d0*/ 	.short	0x010a
        /*02d2*/ 	.byte	0x3f
	.zero		1


	//   ....[33]....
        /*02d4*/ 	.word	0x0000be60
        /*02d8*/ 	.word	0x00000006
        /*02dc*/ 	.word	0x00000000
        /*02e0*/ 	.short	0x010a
        /*02e2*/ 	.byte	0x3f
	.zero		1


	//----- nvinfo : EIATTR_NUM_MBARRIERS
	.align		4
.L_37:
        /*02e4*/ 	.byte	0x03, 0x38
        /*02e6*/ 	.short	0x000c


	//----- nvinfo : EIATTR_EXIT_INSTR_OFFSETS
	.align		4
        /*02e8*/ 	.byte	0x04, 0x1c
        /*02ea*/ 	.short	(.L_39 - .L_38)


	//   ....[0]....
.L_38:
        /*02ec*/ 	.word	0x000013d0


	//   ....[1]....
        /*02f0*/ 	.word	0x00001430


	//   ....[2]....
        /*02f4*/ 	.word	0x0000a9e0


	//   ....[3]....
        /*02f8*/ 	.word	0x0000aa10


	//   ....[4]....
        /*02fc*/ 	.word	0x0000bb60


	//----- nvinfo : EIATTR_MAX_THREADS
	.align		4
.L_39:
        /*0300*/ 	.byte	0x04, 0x05
        /*0302*/ 	.short	(.L_41 - .L_40)
.L_40:
        /*0304*/ 	.word	0x00000180
        /*0308*/ 	.word	0x00000001
        /*030c*/ 	.word	0x00000001


	//----- nvinfo : EIATTR_CRS_STACK_SIZE
	.align		4
.L_41:
        /*0310*/ 	.byte	0x04, 0x1e
        /*0312*/ 	.short	(.L_43 - .L_42)
.L_42:
        /*0314*/ 	.word	0x00000000


	//----- nvinfo : EIATTR_CBANK_PARAM_SIZE
	.align		4
.L_43:
        /*0318*/ 	.byte	0x03, 0x19
        /*031a*/ 	.short	0x0470


	//----- nvinfo : EIATTR_PARAM_CBANK
	.align		4
        /*031c*/ 	.byte	0x04, 0x0a
        /*031e*/ 	.short	(.L_45 - .L_44)
	.align		4
.L_44:
        /*0320*/ 	.word	index@(.nv.constant0._ZN7cutlass13device_kernelINS_4gemm6kernel13GemmUniversalIN4cute5tupleIJiiiiEEENS1_10collective13CollectiveMmaINS1_34MainloopSm90TmaGmmaWarpSpecializedILi3ENS5_IJNS4_1CILi2EEESB_NSA_ILi1EEEEEENS1_32KernelTmaWarpSpecializedPingpongEEENS5_IJNSA_ILi64EEENSA_ILi256EEENSA_ILi128EEEEEENS_6half_tENS5_IJlSC_lEEESK_SL_NS4_8TiledMMAINS4_8MMA_AtomIJNS4_4SM904GMMA26MMA_64x256x16_F32F16F16_SSILNSP_5MajorE0ELSR_0ELNSP_7ScaleInE1ELSS_1EEEEEENS4_6LayoutINS5_IJSC_SC_SC_EEENS5_IJNSA_ILi0EEESX_SX_EEEEENS5_IJNS4_10UnderscoreES10_S10_EEEEENS4_23SM90_TMA_LOAD_MULTICASTENS4_14ComposedLayoutINS4_7SwizzleILi3ELi4ELi3EEENS4_18smem_ptr_flag_bitsILi16EEENSV_INS5_IJNSA_ILi8EEESG_EEENS5_IJSG_SC_EEEEEEEvNS4_8identityES13_S1D_vS1E_EENS_8epilogue10collective6detail29Sm90TmaWarpSpecializedAdapterINS1H_15DefaultEpilogueISK_SL_SL_NS1G_6thread17LinearCombinationISK_Li1EffLNS1L_9ScaleType4KindE0ELNS_15FloatRoundStyleE2ESK_EENS1_15EpilogueDefaultEEEEEvvEEEEvNT_6ParamsE)
        /*0324*/ 	.short	0x0210
        /*0326*/ 	.short	0x0470


	//----- nvinfo : EIATTR_SW_WAR
	.align		4
.L_45:
        /*0328*/ 	.byte	0x04, 0x36
        /*032a*/ 	.short	(.L_47 - .L_46)
.L_46:
        /*032c*/ 	.word	0x00000008
.L_47:


//--------------------- .nv.callgraph             --------------------------
	.section	.nv.callgraph,"",@"SHT_CUDA_CALLGRAPH"
	.align	4
	.sectionentsize	8
	.align		4
        /*0000*/ 	.word	0x00000000
	.align		4
        /*0004*/ 	.word	0xffffffff
	.align		4
        /*0008*/ 	.word	index@(_ZN7cutlass13device_kernelINS_4gemm6kernel13GemmUniversalIN4cute5tupleIJiiiiEEENS1_10collective13CollectiveMmaINS1_34MainloopSm90TmaGmmaWarpSpecializedILi3ENS5_IJNS4_1CILi2EEESB_NSA_ILi1EEEEEENS1_32KernelTmaWarpSpecializedPingpongEEENS5_IJNSA_ILi64EEENSA_ILi256EEENSA_ILi128EEEEEENS_6half_tENS5_IJlSC_lEEESK_SL_NS4_8TiledMMAINS4_8MMA_AtomIJNS4_4SM904GMMA26MMA_64x256x16_F32F16F16_SSILNSP_5MajorE0ELSR_0ELNSP_7ScaleInE1ELSS_1EEEEEENS4_6LayoutINS5_IJSC_SC_SC_EEENS5_IJNSA_ILi0EEESX_SX_EEEEENS5_IJNS4_10UnderscoreES10_S10_EEEEENS4_23SM90_TMA_LOAD_MULTICASTENS4_14ComposedLayoutINS4_7SwizzleILi3ELi4ELi3EEENS4_18smem_ptr_flag_bitsILi16EEENSV_INS5_IJNSA_ILi8EEESG_EEENS5_IJSG_SC_EEEEEEEvNS4_8identityES13_S1D_vS1E_EENS_8epilogue10collective6detail29Sm90TmaWarpSpecializedAdapterINS1H_15DefaultEpilogueISK_SL_SL_NS1G_6thread17LinearCombinationISK_Li1EffLNS1L_9ScaleType4KindE0ELNS_15FloatRoundStyleE2ESK_EENS1_15EpilogueDefaultEEEEEvvEEEEvNT_6ParamsE)
	.align		4
        /*000c*/ 	.word	index@(__assertfail)
	.align		4
        /*0010*/ 	.word	0x00000000
	.align		4
        /*0014*/ 	.word	0xfffffffe
	.align		4
        /*0018*/ 	.word	0x00000000
	.align		4
        /*001c*/ 	.word	0xfffffffd
	.align		4
        /*0020*/ 	.word	0x00000000
	.align		4
        /*0024*/ 	.word	0xfffffffc


//--------------------- .nv.constant4             --------------------------
	.section	.nv.constant4,"a",@progbits
	.align	8
	.align		8
.nv.constant4:
        /*0000*/ 	.dword	__assertfail
	.align		8
        /*0008*/ 	.dword	__unnamed_1
	.align		8
        /*0010*/ 	.dword	_ZN39_INTERNAL_61b9b931_4_k_cu_984621b1_36794cuda3std3__45__cpo5beginE
	.align		8
        /*0018*/ 	.dword	_ZN39_INTERNAL_61b9b931_4_k_cu_984621b1_36794cuda3std3__45__cpo3endE
	.align		8
        /*0020*/ 	.dword	_ZN39_INTERNAL_61b9b931_4_k_cu_984621b1_36794cuda3std3__45__cpo6cbeginE
	.align		8
        /*0028*/ 	.dword	_ZN39_INTERNAL_61b9b931_4_k_cu_984621b1_36794cuda3std3__45__cpo4cendE
	.align		8
        /*0030*/ 	.dword	_ZN39_INTERNAL_61b9b931_4_k_cu_984621b1_36794cuda3std3__441_GLOBAL__N__61b9b931_4_k_cu_984621b1_36796ignoreE
	.align		8
        /*0038*/ 	.dword	_ZN39_INTERNAL_61b9b931_4_k_cu_984621b1_36794cuda3std3__419piecewise_constructE
	.align		8
        /*0040*/ 	.dword	_ZN39_INTERNAL_61b9b931_4_k_cu_984621b1_36794cuda3std3__48in_placeE
	.align		8
        /*0048*/ 	.dword	_ZN39_INTERNAL_61b9b931_4_k_cu_984621b1_36794cuda3std6ranges3__45__cpo4swapE
	.align		8
        /*0050*/ 	.dword	_ZN39_INTERNAL_61b9b931_4_k_cu_984621b1_36794cuda3std6ranges3__45__cpo9iter_moveE
	.align		8
        /*0058*/ 	.dword	_ZN39_INTERNAL_61b9b931_4_k_cu_984621b1_36794cute7productE
	.align		8
        /*0060*/ 	.dword	_ZN39_INTERNAL_61b9b931_4_k_cu_984621b1_36794cute1_E
	.align		8
        /*0068*/ 	.dword	$str$22
	.align		8
        /*0070*/ 	.dword	$str$23


//--------------------- .text._ZN7cutlass13device_kernelINS_4gemm6kernel13GemmUniversalIN4cute5tupleIJiiiiEEENS1_10collective13CollectiveMmaINS1_34MainloopSm90TmaGmmaWarpSpecializedILi3ENS5_IJNS4_1CILi2EEESB_NSA_ILi1EEEEEENS1_32KernelTmaWarpSpecializedPingpongEEENS5_IJNSA_ILi64EEENSA_ILi256EEENSA_ILi128EEEEEENS_6half_tENS5_IJlSC_lEEESK_SL_NS4_8TiledMMAINS4_8MMA_AtomIJNS4_4SM904GMMA26MMA_64x256x16_F32F16F16_SSILNSP_5MajorE0ELSR_0ELNSP_7ScaleInE1ELSS_1EEEEEENS4_6LayoutINS5_IJSC_SC_SC_EEENS5_IJNSA_ILi0EEESX_SX_EEEEENS5_IJNS4_10UnderscoreES10_S10_EEEEENS4_23SM90_TMA_LOAD_MULTICASTENS4_14ComposedLayoutINS4_7SwizzleILi3ELi4ELi3EEENS4_18smem_ptr_flag_bitsILi16EEENSV_INS5_IJNSA_ILi8EEESG_EEENS5_IJSG_SC_EEEEEEEvNS4_8identityES13_S1D_vS1E_EENS_8epilogue10collective6detail29Sm90TmaWarpSpecializedAdapterINS1H_15DefaultEpilogueISK_SL_SL_NS1G_6thread17LinearCombinationISK_Li1EffLNS1L_9ScaleType4KindE0ELNS_15FloatRoundStyleE2ESK_EENS1_15EpilogueDefaultEEEEEvvEEEEvNT_6ParamsE --------------------------
	.section	.text._ZN7cutlass13device_kernelINS_4gemm6kernel13GemmUniversalIN4cute5tupleIJiiiiEEENS1_10collective13CollectiveMmaINS1_34MainloopSm90TmaGmmaWarpSpecializedILi3ENS5_IJNS4_1CILi2EEESB_NSA_ILi1EEEEEENS1_32KernelTmaWarpSpecializedPingpongEEENS5_IJNSA_ILi64EEENSA_ILi256EEENSA_ILi128EEEEEENS_6half_tENS5_IJlSC_lEEESK_SL_NS4_8TiledMMAINS4_8MMA_AtomIJNS4_4SM904GMMA26MMA_64x256x16_F32F16F16_SSILNSP_5MajorE0ELSR_0ELNSP_7ScaleInE1ELSS_1EEEEEENS4_6LayoutINS5_IJSC_SC_SC_EEENS5_IJNSA_ILi0EEESX_SX_EEEEENS5_IJNS4_10UnderscoreES10_S10_EEEEENS4_23SM90_TMA_LOAD_MULTICASTENS4_14ComposedLayoutINS4_7SwizzleILi3ELi4ELi3EEENS4_18smem_ptr_flag_bitsILi16EEENSV_INS5_IJNSA_ILi8EEESG_EEENS5_IJSG_SC_EEEEEEEvNS4_8identityES13_S1D_vS1E_EENS_8epilogue10collective6detail29Sm90TmaWarpSpecializedAdapterINS1H_15DefaultEpilogueISK_SL_SL_NS1G_6thread17LinearCombinationISK_Li1EffLNS1L_9ScaleType4KindE0ELNS_15FloatRoundStyleE2ESK_EENS1_15EpilogueDefaultEEEEEvvEEEEvNT_6ParamsE,"ax",@progbits
	.align	128
.text._ZN7cutlass13device_kernelINS_4gemm6kernel13GemmUniversalIN4cute5tupleIJiiiiEEENS1_10collective13CollectiveMmaINS1_34MainloopSm90TmaGmmaWarpSpecializedILi3ENS5_IJNS4_1CILi2EEESB_NSA_ILi1EEEEEENS1_32KernelTmaWarpSpecializedPingpongEEENS5_IJNSA_ILi64EEENSA_ILi256EEENSA_ILi128EEEEEENS_6half_tENS5_IJlSC_lEEESK_SL_NS4_8TiledMMAINS4_8MMA_AtomIJNS4_4SM904GMMA26MMA_64x256x16_F32F16F16_SSILNSP_5MajorE0ELSR_0ELNSP_7ScaleInE1ELSS_1EEEEEENS4_6LayoutINS5_IJSC_SC_SC_EEENS5_IJNSA_ILi0EEESX_SX_EEEEENS5_IJNS4_10UnderscoreES10_S10_EEEEENS4_23SM90_TMA_LOAD_MULTICASTENS4_14ComposedLayoutINS4_7SwizzleILi3ELi4ELi3EEENS4_18smem_ptr_flag_bitsILi16EEENSV_INS5_IJNSA_ILi8EEESG_EEENS5_IJSG_SC_EEEEEEEvNS4_8identityES13_S1D_vS1E_EENS_8epilogue10collective6detail29Sm90TmaWarpSpecializedAdapterINS1H_15DefaultEpilogueISK_SL_SL_NS1G_6thread17LinearCombinationISK_Li1EffLNS1L_9ScaleType4KindE0ELNS_15FloatRoundStyleE2ESK_EENS1_15EpilogueDefaultEEEEEvvEEEEvNT_6ParamsE:
        .type           _ZN7cutlass13device_kernelINS_4gemm6kernel13GemmUniversalIN4cute5tupleIJiiiiEEENS1_10collective13CollectiveMmaINS1_34MainloopSm90TmaGmmaWarpSpecializedILi3ENS5_IJNS4_1CILi2EEESB_NSA_ILi1EEEEEENS1_32KernelTmaWarpSpecializedPingpongEEENS5_IJNSA_ILi64EEENSA_ILi256EEENSA_ILi128EEEEEENS_6half_tENS5_IJlSC_lEEESK_SL_NS4_8TiledMMAINS4_8MMA_AtomIJNS4_4SM904GMMA26MMA_64x256x16_F32F16F16_SSILNSP_5MajorE0ELSR_0ELNSP_7ScaleInE1ELSS_1EEEEEENS4_6LayoutINS5_IJSC_SC_SC_EEENS5_IJNSA_ILi0EEESX_SX_EEEEENS5_IJNS4_10UnderscoreES10_S10_EEEEENS4_23SM90_TMA_LOAD_MULTICASTENS4_14ComposedLayoutINS4_7SwizzleILi3ELi4ELi3EEENS4_18smem_ptr_flag_bitsILi16EEENSV_INS5_IJNSA_ILi8EEESG_EEENS5_IJSG_SC_EEEEEEEvNS4_8identityES13_S1D_vS1E_EENS_8epilogue10collective6detail29Sm90TmaWarpSpecializedAdapterINS1H_15DefaultEpilogueISK_SL_SL_NS1G_6thread17LinearCombinationISK_Li1EffLNS1L_9ScaleType4KindE0ELNS_15FloatRoundStyleE2ESK_EENS1_15EpilogueDefaultEEEEEvvEEEEvNT_6ParamsE,@function
        .size           _ZN7cutlass13device_kernelINS_4gemm6kernel13GemmUniversalIN4cute5tupleIJiiiiEEENS1_10collective13CollectiveMmaINS1_34MainloopSm90TmaGmmaWarpSpecializedILi3ENS5_IJNS4_1CILi2EEESB_NSA_ILi1EEEEEENS1_32KernelTmaWarpSpecializedPingpongEEENS5_IJNSA_ILi64EEENSA_ILi256EEENSA_ILi128EEEEEENS_6half_tENS5_IJlSC_lEEESK_SL_NS4_8TiledMMAINS4_8MMA_AtomIJNS4_4SM904GMMA26MMA_64x256x16_F32F16F16_SSILNSP_5MajorE0ELSR_0ELNSP_7ScaleInE1ELSS_1EEEEEENS4_6LayoutINS5_IJSC_SC_SC_EEENS5_IJNSA_ILi0EEESX_SX_EEEEENS5_IJNS4_10UnderscoreES10_S10_EEEEENS4_23SM90_TMA_LOAD_MULTICASTENS4_14ComposedLayoutINS4_7SwizzleILi3ELi4ELi3EEENS4_18smem_ptr_flag_bitsILi16EEENSV_INS5_IJNSA_ILi8EEESG_EEENS5_IJSG_SC_EEEEEEEvNS4_8identityES13_S1D_vS1E_EENS_8epilogue10collective6detail29Sm90TmaWarpSpecializedAdapterINS1H_15DefaultEpilogueISK_SL_SL_NS1G_6thread17LinearCombinationISK_Li1EffLNS1L_9ScaleType4KindE0ELNS_15FloatRoundStyleE2ESK_EENS1_15EpilogueDefaultEEEEEvvEEEEvNT_6ParamsE,(.L_x_327 - _ZN7cutlass13device_kernelINS_4gemm6kernel13GemmUniversalIN4cute5tupleIJiiiiEEENS1_10collective13CollectiveMmaINS1_34MainloopSm90TmaGmmaWarpSpecializedILi3ENS5_IJNS4_1CILi2EEESB_NSA_ILi1EEEEEENS1_32KernelTmaWarpSpecializedPingpongEEENS5_IJNSA_ILi64EEENSA_ILi256EEENSA_ILi128EEEEEENS_6half_tENS5_IJlSC_lEEESK_SL_NS4_8TiledMMAINS4_8MMA_AtomIJNS4_4SM904GMMA26MMA_64x256x16_F32F16F16_SSILNSP_5MajorE0ELSR_0ELNSP_7ScaleInE1ELSS_1EEEEEENS4_6LayoutINS5_IJSC_SC_SC_EEENS5_IJNSA_ILi0EEESX_SX_EEEEENS5_IJNS4_10UnderscoreES10_S10_EEEEENS4_23SM90_TMA_LOAD_MULTICASTENS4_14ComposedLayoutINS4_7SwizzleILi3ELi4ELi3EEENS4_18smem_ptr_flag_bitsILi16EEENSV_INS5_IJNSA_ILi8EEESG_EEENS5_IJSG_SC_EEEEEEEvNS4_8identityES13_S1D_vS1E_EENS_8epilogue10collective6detail29Sm90TmaWarpSpecializedAdapterINS1H_15DefaultEpilogueISK_SL_SL_NS1G_6thread17LinearCombinationISK_Li1EffLNS1L_9ScaleType4KindE0ELNS_15FloatRoundStyleE2ESK_EENS1_15EpilogueDefaultEEEEEvvEEEEvNT_6ParamsE)
        .other          _ZN7cutlass13device_kernelINS_4gemm6kernel13GemmUniversalIN4cute5tupleIJiiiiEEENS1_10collective13CollectiveMmaINS1_34MainloopSm90TmaGmmaWarpSpecializedILi3ENS5_IJNS4_1CILi2EEESB_NSA_ILi1EEEEEENS1_32KernelTmaWarpSpecializedPingpongEEENS5_IJNSA_ILi64EEENSA_ILi256EEENSA_ILi128EEEEEENS_6half_tENS5_IJlSC_lEEESK_SL_NS4_8TiledMMAINS4_8MMA_AtomIJNS4_4SM904GMMA26MMA_64x256x16_F32F16F16_SSILNSP_5MajorE0ELSR_0ELNSP_7ScaleInE1ELSS_1EEEEEENS4_6LayoutINS5_IJSC_SC_SC_EEENS5_IJNSA_ILi0EEESX_SX_EEEEENS5_IJNS4_10UnderscoreES10_S10_EEEEENS4_23SM90_TMA_LOAD_MULTICASTENS4_14ComposedLayoutINS4_7SwizzleILi3ELi4ELi3EEENS4_18smem_ptr_flag_bitsILi16EEENSV_INS5_IJNSA_ILi8EEESG_EEENS5_IJSG_SC_EEEEEEEvNS4_8identityES13_S1D_vS1E_EENS_8epilogue10collective6detail29Sm90TmaWarpSpecializedAdapterINS1H_15DefaultEpilogueISK_SL_SL_NS1G_6thread17LinearCombinationISK_Li1EffLNS1L_9ScaleType4KindE0ELNS_15FloatRoundStyleE2ESK_EENS1_15EpilogueDefaultEEEEEvvEEEEvNT_6ParamsE,@"STO_CUDA_ENTRY STV_DEFAULT"
_ZN7cutlass13device_kernelINS_4gemm6kernel13GemmUniversalIN4cute5tupleIJiiiiEEENS1_10collective13CollectiveMmaINS1_34MainloopSm90TmaGmmaWarpSpecializedILi3ENS5_IJNS4_1CILi2EEESB_NSA_ILi1EEEEEENS1_32KernelTmaWarpSpecializedPingpongEEENS5_IJNSA_ILi64EEENSA_ILi256EEENSA_ILi128EEEEEENS_6half_tENS5_IJlSC_lEEESK_SL_NS4_8TiledMMAINS4_8MMA_AtomIJNS4_4SM904GMMA26MMA_64x256x16_F32F16F16_SSILNSP_5MajorE0ELSR_0ELNSP_7ScaleInE1ELSS_1EEEEEENS4_6LayoutINS5_IJSC_SC_SC_EEENS5_IJNSA_ILi0EEESX_SX_EEEEENS5_IJNS4_10UnderscoreES10_S10_EEEEENS4_23SM90_TMA_LOAD_MULTICASTENS4_14ComposedLayoutINS4_7SwizzleILi3ELi4ELi3EEENS4_18smem_ptr_flag_bitsILi16EEENSV_INS5_IJNSA_ILi8EEESG_EEENS5_IJSG_SC_EEEEEEEvNS4_8identityES13_S1D_vS1E_EENS_8epilogue10collective6detail29Sm90TmaWarpSpecializedAdapterINS1H_15DefaultEpilogueISK_SL_SL_NS1G_6thread17LinearCombinationISK_Li1EffLNS1L_9ScaleType4KindE0ELNS_15FloatRoundStyleE2ESK_EENS1_15EpilogueDefaultEEEEEvvEEEEvNT_6ParamsE:
[----:B------:R-:W0:Y:S02]  /*0000*/  LDC R1, c[0x0][0x28] ;  /* 0x00000a00ff017b82 */ /* 0x000e240000000800 */
[----:B0-----:R-:W-:Y:S01]  /*0010*/  VIADD R1, R1, 0xfffffff8 ;  /* 0xfffffff801017836 */ /* 0x001fe20000000000 */
[----:B------:R-:W0:Y:S01]  /*0020*/  S2R R4, SR_TID.X ;  /* 0x0000000000047919 */ /* 0x000e220000002100 */
[----:B------:R-:W-:Y:S01]  /*0030*/  ELECT P0, URZ, PT ;  /* 0x00000000003f782f */ /* 0x000fe20003800000 */
[----:B------:R-:W-:Y:S01]  /*0040*/  BSSY B0, `(.L_x_0) ;  /* 0x000000f000007945 */ /* 0x000fe20003800000 */
[--C-:B0-----:R-:W-:Y:S02]  /*0050*/  SHF.R.U32.HI R2, RZ, 0x5, R4.reuse ;  /* 0x00000005ff027819 */ /* 0x101fe40000011604 */
[----:B------:R-:W-:-:S03]  /*0060*/  SHF.R.U32.HI R7, RZ, 0x7, R4 ;  /* 0x00000007ff077819 */ /* 0x000fc60000011604 */
[----:B------:R-:W0:Y:S04]  /*0070*/  SHFL.IDX PT, R5, R2, RZ, 0x1f ;  /* 0x00001fff02057589 */ /* 0x000e2800000e0000 */
[----:B------:R1:W2:Y:S01]  /*0080*/  SHFL.IDX PT, R10, R7, RZ, 0x1f ;  /* 0x00001fff070a7589 */ /* 0x0002a200000e0000 */
[----:B0-----:R-:W-:-:S13]  /*0090*/  ISETP.NE.OR P0, PT, R5, RZ, !P0 ;  /* 0x000000ff0500720c */ /* 0x001fda0004705670 */
[----:B-12---:R-:W-:Y:S05]  /*00a0*/  @P0 BRA `(.L_x_1) ;  /* 0x0000000000200947 */ /* 0x006fea0003800000 */
[----:B------:R-:W-:Y:S02]  /*00b0*/  ULDC.64 UR4, c[0x0][0x198] ;  /* 0x0000660000047ab9 */ /* 0x000fe40000000a00 */
[----:B------:R-:W-:Y:S02]  /*00c0*/  UIADD3 UR6, UP0, UR4, 0xf0, URZ ;  /* 0x000000f004067890 */ /* 0x000fe4000ff1e03f */
[----:B------:R-:W-:Y:S02]  /*00d0*/  UIADD3 UR4, UP1, UR4, 0x1f0, URZ ;  /* 0x000001f004047890 */ /* 0x000fe4000ff3e03f */
[----:B------:R-:W-:Y:S02]  /*00e0*/  UIADD3.X UR7, URZ, UR5, URZ, UP0, !UPT ;  /* 0x000000053f077290 */ /* 0x000fe400087fe43f */
[----:B------:R-:W-:-:S07]  /*00f0*/  UIADD3.X UR5, URZ, UR5, URZ, UP1, !UPT ;  /* 0x000000053f057290 */ /* 0x000fce0008ffe43f */
[----:B------:R0:W-:Y:S02]  /*0100*/  UTMACCTL.PF [UR6] ;  /* 0x00000000060079b9 */ /* 0x0001e40008040000 */
[----:B------:R0:W-:Y:S02]  /*0110*/  UTMACCTL.PF [UR4] ;  /* 0x00000000040079b9 */ /* 0x0001e40008040000 */
[----:B0-----:R-:W-:Y:S01]  /*0120*/  NOP ;  /* 0x0000000000007918 */ /* 0x001fe20000000000 */
.L_x_1:
[----:B------:R-:W-:Y:S05]  /*0130*/  BSYNC B0 ;  /* 0x0000000000007941 */ /* 0x000fea0003800000 */
.L_x_0:
[----:B------:R-:W0:Y:S01]  /*0140*/  SHFL.IDX PT, R8, R2, RZ, 0x1f ;  /* 0x00001fff02087589 */ /* 0x000e2200000e0000 */
[----:B------:R-:W-:-:S04]  /*0150*/  SHF.R.S32.HI R3, RZ, 0x1f, R4 ;  /* 0x0000001fff037819 */ /* 0x000fc80000011404 */
[----:B------:R-:W-:Y:S02]  /*0160*/  LEA.HI R3, R3, R4, RZ, 0x7 ;  /* 0x0000000403037211 */ /* 0x000fe400078f38ff */
[----:B0-----:R-:W-:-:S13]  /*0170*/  ISETP.NE.AND P0, PT, R8, RZ, PT ;  /* 0x000000ff0800720c */ /* 0x001fda0003f05270 */
[----:B------:R-:W-:Y:S05]  /*0180*/  @P0 BRA `(.L_x_2) ;  /* 0x0000000000500947 */ /* 0x000fea0003800000 */
[----:B------:R-:W0:Y:S01]  /*0190*/  S2UR UR8, SR_CgaCtaId ;  /* 0x00000000000879c3 */ /* 0x000e220000008800 */
[----:B------:R-:W-:Y:S01]  /*01a0*/  UMOV UR4, 0x400 ;  /* 0x0000040000047882 */ /* 0x000fe20000000000 */
[----:B------:R-:W-:Y:S01]  /*01b0*/  UMOV UR5, 0x1 ;  /* 0x0000000100057882 */ /* 0x000fe20000000000 */
[----:B------:R-:W-:Y:S01]  /*01c0*/  UMOV UR6, 0x3 ;  /* 0x0000000300067882 */ /* 0x000fe20000000000 */
[----:B------:R-:W-:Y:S01]  /*01d0*/  ELECT P0, URZ, PT ;  /* 0x00000000003f782f */ /* 0x000fe20003800000 */
[----:B------:R-:W-:-:S04]  /*01e0*/  UIADD3 UR6, -UR6, 0x100000, URZ ;  /* 0x0010000006067890 */ /* 0x000fc8000fffe13f */
[----:B------:R-:W-:Y:S02]  /*01f0*/  USHF.L.U32 UR7, UR6, 0xb, URZ ;  /* 0x0000000b06077899 */ /* 0x000fe4000800063f */
[----:B------:R-:W-:Y:S02]  /*0200*/  USHF.L.U32 UR6, UR6, 0x1, URZ ;  /* 0x0000000106067899 */ /* 0x000fe4000800063f */
[----:B0-----:R-:W-:Y:S02]  /*0210*/  ULEA UR8, UR8, UR4, 0x18 ;  /* 0x0000000408087291 */ /* 0x001fe4000f8ec03f */
[----:B------:R-:W-:-:S04]  /*0220*/  UIADD3 UR4, -UR5, 0x100000, URZ ;  /* 0x0010000005047890 */ /* 0x000fc8000fffe13f */
[----:B------:R-:W-:Y:S02]  /*0230*/  USHF.L.U32 UR5, UR4, 0xb, URZ ;  /* 0x0000000b04057899 */ /* 0x000fe4000800063f */
[----:B------:R-:W-:Y:S01]  /*0240*/  USHF.L.U32 UR4, UR4, 0x1, URZ ;  /* 0x0000000104047899 */ /* 0x000fe2000800063f */
[----:B------:R-:W0:Y:S11]  /*0250*/  FENCE.VIEW.ASYNC.S ;  /* 0x00000000000073c6 */ /* 0x000e360000000000 */
[----:B0-----:R0:W1:Y:S01]  /*0260*/  SYNCS.EXCH.64 URZ, [UR8], UR4 ;  /* 0x00000004083f75b2 */ /* 0x0010620008000100 */
[----:B------:R0:W2:Y:S01]  /*0270*/  SYNCS.EXCH.64 URZ, [UR8+0x18], UR6 ;  /* 0x00001806083f75b2 */ /* 0x0000a20008000100 */
[----:B------:R0:W3:Y:S01]  /*0280*/  SYNCS.EXCH.64 URZ, [UR8+0x8], UR4 ;  /* 0x00000804083f75b2 */ /* 0x0000e20008000100 */
[----:B------:R0:W4:Y:S01]  /*0290*/  SYNCS.EXCH.64 URZ, [UR8+0x20], UR6 ;  /* 0x00002006083f75b2 */ /* 0x0001220008000100 */
[----:B------:R0:W0:Y:S01]  /*02a0*/  SYNCS.EXCH.64 URZ, [UR8+0x10], UR4 ;  /* 0x00001004083f75b2 */ /* 0x0000220008000100 */
[----:B------:R0:W0:Y:S01]  /*02b0*/  SYNCS.EXCH.64 URZ, [UR8+0x28], UR6 ;  /* 0x00002806083f75b2 */ /* 0x0000220008000100 */
[----:B------:R-:W-:Y:S01]  /*02c0*/  NOP ;  /* 0x0000000000007918 */ /* 0x000fe20000000000 */
.L_x_2:
[----:B------:R-:W5:Y:S01]  /*02d0*/  SHFL.IDX PT, R13, R2, RZ, 0x1f ;  /* 0x00001fff020d7589 */ /* 0x000f6200000e0000 */
[----:B------:R-:W1:Y:S01]  /*02e0*/  S2UR UR12, SR_CTAID.X ;  /* 0x00000000000c79c3 */ /* 0x000e620000002500 */
[----:B------:R-:W-:Y:S02]  /*02f0*/  LOP3.LUT R3, R3, 0xffffff80, RZ, 0xc0, !PT ;  /* 0xffffff8003037812 */ /* 0x000fe400078ec0ff */
[----:B------:R-:W-:Y:S01]  /*0300*/  ELECT P0, URZ, PT ;  /* 0x00000000003f782f */ /* 0x000fe20003800000 */
[----:B------:R2:W3:Y:S01]  /*0310*/  SHFL.IDX PT, R12, R2, RZ, 0x1f ;  /* 0x00001fff020c7589 */ /* 0x0004e200000e0000 */
[----:B------:R-:W-:Y:S01]  /*0320*/  ELECT P1, URZ, PT ;  /* 0x00000000003f782f */ /* 0x000fe20003820000 */
[----:B------:R-:W-:Y:S01]  /*0330*/  NOP ;  /* 0x0000000000007918 */ /* 0x000fe20000000000 */
[----:B------:R-:W-:Y:S01]  /*0340*/  IMAD.IADD R3, R4, 0x1, -R3 ;  /* 0x0000000104037824 */ /* 0x000fe200078e0a03 */
[----:B------:R-:W4:Y:S01]  /*0350*/  S2R R6, SR_CTAID.Y ;  /* 0x0000000000067919 */ /* 0x000f220000002600 */
[----:B0-----:R-:W-:Y:S01]  /*0360*/  ULDC UR4, c[0x0][0x150] ;  /* 0x0000540000047ab9 */ /* 0x001fe20000000800 */
[----:B------:R-:W0:Y:S01]  /*0370*/  LDC R14, c[0x0][0x144] ;  /* 0x00005100ff0e7b82 */ /* 0x000e220000000800 */
[----:B------:R-:W-:Y:S01]  /*0380*/  UMOV UR11, 0x80 ;  /* 0x00000080000b7882 */ /* 0x000fe20000000000 */
[----:B------:R-:W-:Y:S01]  /*0390*/  SHF.R.S32.HI R0, RZ, 0x1f, R3 ;  /* 0x0000001fff007819 */ /* 0x000fe20000011403 */
[----:B------:R-:W-:Y:S01]  /*03a0*/  NOP ;  /* 0x0000000000007918 */ /* 0x000fe20000000000 */
[C---:B------:R-:W-:Y:S01]  /*03b0*/  VIADD R35, R10.reuse, 0xffffffff ;  /* 0xffffffff0a237836 */ /* 0x040fe20000000000 */
[----:B------:R-:W-:Y:S01]  /*03c0*/  ISETP.NE.AND P4, PT, R10, RZ, PT ;  /* 0x000000ff0a00720c */ /* 0x000fe20003f85270 */
[----:B------:R-:W-:Y:S01]  /*03d0*/  IMAD.MOV.U32 R153, RZ, RZ, 0x1 ;  /* 0x00000001ff997424 */ /* 0x000fe200078e00ff */
[----:B------:R-:W-:Y:S01]  /*03e0*/  LEA.HI R9, R0, R3, RZ, 0x3 ;  /* 0x0000000300097211 */ /* 0x000fe200078f18ff */
[----:B------:R-:W0:Y:S01]  /*03f0*/  LDC R15, c[0x0][0x140] ;  /* 0x00005000ff0f7b82 */ /* 0x000e220000000800 */
[----:B------:R-:W-:-:S02]  /*0400*/  ISETP.GE.U32.AND P6, PT, R35, 0x2, PT ;  /* 0x000000022300780c */ /* 0x000fc40003fc6070 */
[--C-:B------:R-:W-:Y:S02]  /*0410*/  SHF.R.S32.HI R11, RZ, 0x3, R9.reuse ;  /* 0x00000003ff0b7819 */ /* 0x100fe40000011409 */
[----:B--2---:R-:W-:Y:S02]  /*0420*/  SHF.R.S32.HI R2, RZ, 0x1f, R9 ;  /* 0x0000001fff027819 */ /* 0x004fe40000011409 */
[----:B------:R-:W-:Y:S01]  /*0430*/  SHF.R.S32.HI R9, RZ, 0x1f, R8 ;  /* 0x0000001fff097819 */ /* 0x000fe20000011408 */
[----:B------:R-:W2:Y:S01]  /*0440*/  LDC R25, c[0x0][0x148] ;  /* 0x00005200ff197b82 */ /* 0x000ea20000000800 */
[----:B-----5:R-:W-:Y:S02]  /*0450*/  ISETP.NE.OR P0, PT, R13, RZ, !P0 ;  /* 0x000000ff0d00720c */ /* 0x020fe40004705670 */
[----:B-1----:R-:W-:Y:S02]  /*0460*/  I2FP.F32.U32 R13, UR12 ;  /* 0x0000000c000d7c45 */ /* 0x002fe40008201000 */
[----:B------:R-:W-:-:S02]  /*0470*/  LEA.HI R2, R2, R11, RZ, 0x2 ;  /* 0x0000000b02027211 */ /* 0x000fc400078f10ff */
[----:B------:R-:W-:Y:S01]  /*0480*/  LEA.HI R9, R9, R8, RZ, 0x2 ;  /* 0x0000000809097211 */ /* 0x000fe200078f10ff */
[----:B------:R-:W-:Y:S01]  /*0490*/  FMUL R13, R13, UR4 ;  /* 0x000000040d0d7c20 */ /* 0x000fe20008400000 */
[----:B---3--:R-:W-:Y:S01]  /*04a0*/  ISETP.NE.OR P1, PT, R12, RZ, !P1 ;  /* 0x000000ff0c00720c */ /* 0x008fe20004f25670 */
[----:B------:R-:W-:Y:S01]  /*04b0*/  ULDC UR4, c[0x0][0x154] ;  /* 0x0000550000047ab9 */ /* 0x000fe20000000800 */
[----:B------:R-:W-:Y:S02]  /*04c0*/  LOP3.LUT R12, R2, 0xfffffffc, RZ, 0xc0, !PT ;  /* 0xfffffffc020c7812 */ /* 0x000fe400078ec0ff */
[----:B------:R-:W-:Y:S01]  /*04d0*/  LOP3.LUT R9, R9, 0x3ffffffc, RZ, 0xc0, !PT ;  /* 0x3ffffffc09097812 */ /* 0x000fe200078ec0ff */
[----:B------:R-:W1:Y:S01]  /*04e0*/  F2I.U32.TRUNC.NTZ R13, R13 ;  /* 0x0000000d000d7305 */ /* 0x000e62000020f000 */
[----:B------:R-:W-:Y:S01]  /*04f0*/  SHF.R.S32.HI R2, RZ, 0x1f, R5 ;  /* 0x0000001fff027819 */ /* 0x000fe20000011405 */
[----:B------:R-:W-:Y:S01]  /*0500*/  IMAD.IADD R12, R11, 0x1, -R12 ;  /* 0x000000010b0c7824 */ /* 0x000fe200078e0a0c */
[----:B------:R-:W-:Y:S01]  /*0510*/  VOTEU.ALL UP1, P0 ;  /* 0x00000000003f7886 */ /* 0x000fe20000020000 */
[----:B------:R-:W-:Y:S01]  /*0520*/  IMAD.IADD R9, R8, 0x1, -R9 ;  /* 0x0000000108097824 */ /* 0x000fe200078e0a09 */
[----:B------:R-:W-:Y:S01]  /*0530*/  LEA.HI R2, R2, R5, RZ, 0x2 ;  /* 0x0000000502027211 */ /* 0x000fe200078f10ff */
[----:B------:R-:W-:Y:S01]  /*0540*/  VOTEU.ALL UP0, P0 ;  /* 0x00000000003f7886 */ /* 0x000fe20000000000 */
[----:B----4-:R-:W-:Y:S01]  /*0550*/  I2FP.F32.U32 R8, R6 ;  /* 0x0000000600087245 */ /* 0x010fe20000201000 */
[----:B------:R-:W-:Y:S01]  /*0560*/  IMAD R9, R9, 0x4, R12 ;  /* 0x0000000409097824 */ /* 0x000fe200078e020c */
[----:B------:R-:W-:Y:S01]  /*0570*/  LOP3.LUT R2, R2, 0xfffffffc, RZ, 0xc0, !PT ;  /* 0xfffffffc02027812 */ /* 0x000fe200078ec0ff */
[----:B------:R-:W-:Y:S01]  /*0580*/  VOTEU.ALL UP2, P1 ;  /* 0x00000000003f7886 */ /* 0x000fe20000840000 */
[----:B------:R-:W3:Y:S01]  /*0590*/  @!UP1 S2UR UR7, SR_CgaCtaId ;  /* 0x00000000000799c3 */ /* 0x000ee20000008800 */
[----:B------:R-:W-:Y:S01]  /*05a0*/  FMUL R8, R8, UR4 ;  /* 0x0000000408087c20 */ /* 0x000fe20008400000 */
[----:B------:R-:W-:Y:S01]  /*05b0*/  IMAD.SHL.U32 R152, R9, 0x4, RZ ;  /* 0x0000000409987824 */ /* 0x000fe200078e00ff */
[----:B------:R-:W-:Y:S01]  /*05c0*/  UMOV UR4, 0x20 ;  /* 0x0000002000047882 */ /* 0x000fe20000000000 */
[----:B------:R-:W-:Y:S01]  /*05d0*/  IMAD.IADD R5, R5, 0x1, -R2 ;  /* 0x0000000105057824 */ /* 0x000fe200078e0a02 */
[----:B------:R-:W-:Y:S01]  /*05e0*/  LEA.HI R2, R9, R9, RZ, 0x1 ;  /* 0x0000000909027211 */ /* 0x000fe200078f08ff */
[----:B-1----:R-:W-:Y:S01]  /*05f0*/  IMAD.MOV R13, RZ, RZ, -R13 ;  /* 0x000000ffff0d7224 */ /* 0x002fe200078e0a0d */
[----:B------:R-:W1:Y:S01]  /*0600*/  F2I.U32.TRUNC.NTZ R8, R8 ;  /* 0x0000000800087305 */ /* 0x000e62000020f000 */
[----:B------:R-:W4:Y:S01]  /*0610*/  @!UP2 S2UR UR10, SR_CgaCtaId ;  /* 0x00000000000aa9c3 */ /* 0x000f220000008800 */
[----:B------:R-:W-:Y:S01]  /*0620*/  LOP3.LUT R2, R2, 0xfffffffe, RZ, 0xc0, !PT ;  /* 0xfffffffe02027812 */ /* 0x000fe200078ec0ff */
[----:B0-----:R-:W-:Y:S01]  /*0630*/  IMAD R21, R14, R13, UR12 ;  /* 0x0000000c0e157e24 */ /* 0x001fe2000f8e020d */
[----:B------:R-:W-:Y:S01]  /*0640*/  @!UP1 UMOV UR6, 0x400 ;  /* 0x0000040000069882 */ /* 0x000fe20000000000 */
[----:B------:R-:W-:-:S04]  /*0650*/  @!UP1 UIADD3 UR4, -UR4, 0x100000, URZ ;  /* 0x0010000004049890 */ /* 0x000fc8000fffe13f */
[----:B------:R-:W-:Y:S02]  /*0660*/  @!UP1 USHF.L.U32 UR5, UR4, 0xb, URZ ;  /* 0x0000000b04059899 */ /* 0x000fe4000800063f */
[----:B------:R-:W-:Y:S01]  /*0670*/  @!UP1 USHF.L.U32 UR4, UR4, 0x1, URZ ;  /* 0x0000000104049899 */ /* 0x000fe2000800063f */
[C---:B------:R-:W-:Y:S01]  /*0680*/  LOP3.LUT R152, R9.reuse, 0xc, R152, 0x78, !PT ;  /* 0x0000000c09987812 */ /* 0x040fe200078e7898 */
[----:B------:R-:W-:Y:S01]  /*0690*/  IMAD.IADD R2, R9, 0x1, -R2 ;  /* 0x0000000109027824 */ /* 0x000fe200078e0a02 */
[----:B------:R-:W-:Y:S01]  /*06a0*/  @!UP2 UMOV UR9, 0x400 ;  /* 0x000004000009a882 */ /* 0x000fe20000000000 */
[----:B------:R-:W-:Y:S01]  /*06b0*/  VOTEU.ALL UP3, P1 ;  /* 0x00000000003f7886 */ /* 0x000fe20000860000 */
[----:B------:R-:W-:Y:S01]  /*06c0*/  VOTEU.ALL UP4, P1 ;  /* 0x00000000003f7886 */ /* 0x000fe20000880000 */
[----:B------:R-:W-:Y:S01]  /*06d0*/  VOTEU.ALL UP5, P1 ;  /* 0x00000000003f7886 */ /* 0x000fe200008a0000 */
[----:B------:R-:W-:Y:S01]  /*06e0*/  ISETP.NE.AND P3, PT, R2, R21, PT ;  /* 0x000000150200720c */ /* 0x000fe20003f65270 */
[----:B------:R0:W0:Y:S01]  /*06f0*/  SHFL.IDX PT, R14, R7, RZ, 0x1f ;  /* 0x00001fff070e7589 */ /* 0x00002200000e0000 */
[----:B------:R-:W-:Y:S01]  /*0700*/  ISETP.EQ.U32.AND P2, PT, R15, 0x1, PT ;  /* 0x000000010f00780c */ /* 0x000fe20003f42070 */
[----:B-1----:R-:W-:Y:S01]  /*0710*/  IMAD.MOV R20, RZ, RZ, -R8 ;  /* 0x000000ffff147224 */ /* 0x002fe200078e0a08 */
[----:B---3--:R-:W-:-:S02]  /*0720*/  @!UP1 ULEA UR8, UR7, UR6, 0x18 ;  /* 0x0000000607089291 */ /* 0x008fc4000f8ec03f */
[----:B------:R-:W-:-:S04]  /*0730*/  @!UP2 UIADD3 UR6, -UR11, 0x100000, URZ ;  /* 0x001000000b06a890 */ /* 0x000fc8000fffe13f */
[----:B------:R-:W-:Y:S02]  /*0740*/  @!UP2 USHF.L.U32 UR7, UR6, 0xb, URZ ;  /* 0x0000000b0607a899 */ /* 0x000fe4000800063f */
[----:B------:R-:W-:Y:S01]  /*0750*/  @!UP2 USHF.L.U32 UR6, UR6, 0x1, URZ ;  /* 0x000000010606a899 */ /* 0x000fe2000800063f */
[----:B--2---:R-:W-:Y:S01]  /*0760*/  IMAD R9, R25, R20, R6 ;  /* 0x0000001419097224 */ /* 0x004fe200078e0206 */
[----:B------:R-:W-:Y:S01]  /*0770*/  VOTEU.ALL UP1, P0 ;  /* 0x00000000003f7886 */ /* 0x000fe20000020000 */
[----:B------:R-:W-:Y:S01]  /*0780*/  LOP3.LUT P0, RZ, R3, 0x7, RZ, 0xc0, !PT ;  /* 0x0000000703ff7812 */ /* 0x000fe2000780c0ff */
[----:B----4-:R-:W-:Y:S01]  /*0790*/  @!UP2 ULEA UR9, UR10, UR9, 0x18 ;  /* 0x000000090a09a291 */ /* 0x010fe2000f8ec03f */
[----:B------:R-:W-:Y:S01]  /*07a0*/  @P3 LEA.HI R2, R152, R152, RZ, 0x1 ;  /* 0x0000009898023211 */ /* 0x000fe200078f08ff */
[----:B------:R-:W-:Y:S01]  /*07b0*/  VOTEU.ALL UP2, P1 ;  /* 0x00000000003f7886 */ /* 0x000fe20000840000 */
[----:B------:R-:W-:Y:S01]  /*07c0*/  ISETP.NE.AND P1, PT, R5, 0x3, PT ;  /* 0x000000030500780c */ /* 0x000fe20003f25270 */
[----:B------:R-:W1:Y:S02]  /*07d0*/  FENCE.VIEW.ASYNC.S ;  /* 0x00000000000073c6 */ /* 0x000e640000000000 */
[----:B-1----:R1:W2:Y:S01]  /*07e0*/  @!UP0 SYNCS.EXCH.64 URZ, [UR8+0x60], UR4 ;  /* 0x00006004083f85b2 */ /* 0x0022a20008000100 */
[----:B------:R-:W-:-:S02]  /*07f0*/  @P3 SHF.R.S32.HI R2, RZ, 0x1, R2 ;  /* 0x00000001ff023819 */ /* 0x000fc40000011402 */
[----:B------:R-:W-:Y:S02]  /*0800*/  ISETP.EQ.OR P1, PT, R5, RZ, !P1 ;  /* 0x000000ff0500720c */ /* 0x000fe40004f22670 */
[----:B------:R-:W-:Y:S02]  /*0810*/  @P3 ISETP.NE.AND P5, PT, R2, R9, PT ;  /* 0x000000090200320c */ /* 0x000fe40003fa5270 */
[----:B------:R-:W-:Y:S02]  /*0820*/  ISETP.LT.U32.AND P0, PT, R152, 0x4, !P0 ;  /* 0x000000049800780c */ /* 0x000fe40004701070 */
[----:B------:R-:W-:Y:S02]  /*0830*/  ISETP.EQ.AND P1, PT, R10, RZ, P1 ;  /* 0x000000ff0a00720c */ /* 0x000fe40000f22270 */
[----:B------:R-:W-:Y:S02]  /*0840*/  SEL R2, RZ, 0x1, !P0 ;  /* 0x00000001ff027807 */ /* 0x000fe40004000000 */
[----:B------:R-:W-:-:S02]  /*0850*/  @P3 SEL R153, RZ, 0x1, P5 ;  /* 0x00000001ff993807 */ /* 0x000fc40002800000 */
[----:B------:R-:W-:Y:S01]  /*0860*/  SEL R16, RZ, 0x1, !P1 ;  /* 0x00000001ff107807 */ /* 0x000fe20004800000 */
[----:B------:R1:W3:Y:S01]  /*0870*/  @!UP1 SYNCS.EXCH.64 URZ, [UR8+0x68], UR4 ;  /* 0x00006804083f95b2 */ /* 0x0002e20008000100 */
[----:B------:R-:W-:Y:S01]  /*0880*/  NOP ;  /* 0x0000000000007918 */ /* 0x000fe20000000000 */
[----:B------:R-:W-:Y:S02]  /*0890*/  LOP3.LUT R153, R153, R2, RZ, 0xc0, !PT ;  /* 0x0000000299997212 */ /* 0x000fe400078ec0ff */
[----:B------:R-:W-:Y:S01]  /*08a0*/  SEL R16, R16, 0x2, P6 ;  /* 0x0000000210107807 */ /* 0x000fe20003000000 */
[----:B------:R1:W4:Y:S01]  /*08b0*/  @!UP2 SYNCS.EXCH.64 URZ, [UR9+0x40], UR6 ;  /* 0x00004006093fa5b2 */ /* 0x0003220008000100 */
[----:B------:R1:W0:Y:S01]  /*08c0*/  @!UP3 SYNCS.EXCH.64 URZ, [UR9+0x48], UR6 ;  /* 0x00004806093fb5b2 */ /* 0x0002220008000100 */
[----:B------:R1:W0:Y:S01]  /*08d0*/  @!UP4 SYNCS.EXCH.64 URZ, [UR9+0x50], UR6 ;  /* 0x00005006093fc5b2 */ /* 0x0002220008000100 */
[----:B------:R1:W0:Y:S01]  /*08e0*/  @!UP5 SYNCS.EXCH.64 URZ, [UR9+0x58], UR6 ;  /* 0x00005806093fd5b2 */ /* 0x0002220008000100 */
[----:B------:R-:W-:Y:S01]  /*08f0*/  NOP ;  /* 0x0000000000007918 */ /* 0x000fe20000000000 */
[----:B-12---:R-:W-:Y:S05]  /*0900*/  @!P2 BRA `(.L_x_3) ;  /* 0x000000000008a947 */ /* 0x006fea0003800000 */
[----:B0--34-:R-:W-:Y:S01]  /*0910*/  UCGABAR_ARV ;  /* 0x00000000000079c7 */ /* 0x019fe20008000000 */
[----:B------:R-:W-:Y:S05]  /*0920*/  BRA `(.L_x_4) ;  /* 0x0000000000047947 */ /* 0x000fea0003800000 */
.L_x_3:
[----:B0--34-:R-:W-:Y:S01]  /*0930*/  NOP ;  /* 0x0000000000007918 */ /* 0x019fe20000000000 */
.L_x_4:
[----:B------:R-:W-:Y:S01]  /*0940*/  ULDC.64 UR4, c[0x0][0x598] ;  /* 0x0001660000047ab9 */ /* 0x000fe20000000a00 */
[----:B------:R-:W-:Y:S01]  /*0950*/  ULDC.64 UR36, c[0x0][0x208] ;  /* 0x0000820000247ab9 */ /* 0x000fe20000000a00 */
[----:B------:R-:W-:-:S04]  /*0960*/  ISETP.NE.U32.AND P0, PT, RZ, UR4, PT ;  /* 0x00000004ff007c0c */ /* 0x000fc8000bf05070 */
[----:B------:R-:W-:-:S13]  /*0970*/  ISETP.NE.AND.EX P0, PT, RZ, UR5, PT, P0 ;  /* 0x00000005ff007c0c */ /* 0x000fda000bf05300 */
[----:B------:R-:W-:Y:S05]  /*0980*/  @!P0 BRA `(.L_x_5) ;  /* 0x00000000001c8947 */ /* 0x000fea0003800000 */
[----:B------:R-:W0:Y:S02]  /*0990*/  LDC.64 R8, c[0x0][0x598] ;  /* 0x00016600ff087b82 */ /* 0x000e240000000a00 */
[----:B0-----:R-:W2:Y:S02]  /*09a0*/  LDG.E.64 R8, desc[UR36][R8.64] ;  /* 0x0000002408087981 */ /* 0x001ea4000c1e1b00 */
[----:B--2---:R-:W-:-:S04]  /*09b0*/  ISETP.NE.U32.AND P0, PT, R8, RZ, PT ;  /* 0x000000ff0800720c */ /* 0x004fc80003f05070 */
[----:B------:R-:W-:-:S13]  /*09c0*/  ISETP.NE.AND.EX P0, PT, R9, RZ, PT, P0 ;  /* 0x000000ff0900720c */ /* 0x000fda0003f05300 */
[----:B------:R-:W-:Y:S05]  /*09d0*/  @!P0 BRA `(.L_x_5) ;  /* 0x0000000000088947 */ /* 0x000fea0003800000 */
[----:B------:R0:W5:Y:S01]  /*09e0*/  LD.E R154, desc[UR36][R8.64] ;  /* 0x00000024089a7980 */ /* 0x000162000c101900 */
[----:B------:R-:W-:Y:S05]  /*09f0*/  BRA `(.L_x_6) ;  /* 0x0000000000247947 */ /* 0x000fea0003800000 */
.L_x_5:
[----:B------:R-:W-:Y:S02]  /*0a00*/  ULDC.64 UR4, c[0x0][0x588] ;  /* 0x0001620000047ab9 */ /* 0x000fe40000000a00 */
[----:B------:R-:W-:-:S04]  /*0a10*/  ISETP.NE.U32.AND P0, PT, RZ, UR4, PT ;  /* 0x00000004ff007c0c */ /* 0x000fc8000bf05070 */
[----:B------:R-:W-:-:S13]  /*0a20*/  ISETP.NE.AND.EX P0, PT, RZ, UR5, PT, P0 ;  /* 0x00000005ff007c0c */ /* 0x000fda000bf05300 */
[----:B------:R-:W-:Y:S05]  /*0a30*/  @!P0 BRA `(.L_x_7) ;  /* 0x00000000000c8947 */ /* 0x000fea0003800000 */
[----:B------:R-:W0:Y:S02]  /*0a40*/  LDC.64 R154, c[0x0][0x588] ;  /* 0x00016200ff9a7b82 */ /* 0x000e240000000a00 */
[----:B0-----:R1:W5:Y:S01]  /*0a50*/  LDG.E R154, desc[UR36][R154.64] ;  /* 0x000000249a9a7981 */ /* 0x001362000c1e1900 */
[----:B------:R-:W-:Y:S05]  /*0a60*/  BRA `(.L_x_6) ;  /* 0x0000000000087947 */ /* 0x000fea0003800000 */
.L_x_7:
[----:B------:R-:W-:Y:S02]  /*0a70*/  ULDC UR4, c[0x0][0x580] ;  /* 0x0001600000047ab9 */ /* 0x000fe40000000800 */
[----:B------:R-:W-:-:S07]  /*0a80*/  IMAD.U32 R154, RZ, RZ, UR4 ;  /* 0x00000004ff9a7e24 */ /* 0x000fce000f8e00ff */
.L_x_6:
[----:B------:R-:W-:Y:S02]  /*0a90*/  ULDC.64 UR4, c[0x0][0x5a0] ;  /* 0x0001680000047ab9 */ /* 0x000fe40000000a00 */
[----:B------:R-:W-:-:S04]  /*0aa0*/  ISETP.NE.U32.AND P0, PT, RZ, UR4, PT ;  /* 0x00000004ff007c0c */ /* 0x000fc8000bf05070 */
[----:B------:R-:W-:-:S13]  /*0ab0*/  ISETP.NE.AND.EX P0, PT, RZ, UR5, PT, P0 ;  /* 0x00000005ff007c0c */ /* 0x000fda000bf05300 */
[----:B------:R-:W-:Y:S05]  /*0ac0*/  @!P0 BRA `(.L_x_8) ;  /* 0x00000000001c8947 */ /* 0x000fea0003800000 */
[----:B0-----:R-:W0:Y:S02]  /*0ad0*/  LDC.64 R8, c[0x0][0x5a0] ;  /* 0x00016800ff087b82 */ /* 0x001e240000000a00 */
[----:B0-----:R-:W2:Y:S02]  /*0ae0*/  LDG.E.64 R8, desc[UR36][R8.64] ;  /* 0x0000002408087981 */ /* 0x001ea4000c1e1b00 */
[----:B--2---:R-:W-:-:S04]  /*0af0*/  ISETP.NE.U32.AND P0, PT, R8, RZ, PT ;  /* 0x000000ff0800720c */ /* 0x004fc80003f05070 */
[----:B------:R-:W-:-:S13]  /*0b00*/  ISETP.NE.AND.EX P0, PT, R9, RZ, PT, P0 ;  /* 0x000000ff0900720c */ /* 0x000fda0003f05300 */
[----:B------:R-:W-:Y:S05]  /*0b10*/  @!P0 BRA `(.L_x_8) ;  /* 0x0000000000088947 */ /* 0x000fea0003800000 */
[----:B-1----:R0:W5:Y:S01]  /*0b20*/  LD.E R155, desc[UR36][R8.64] ;  /* 0x00000024089b7980 */ /* 0x002162000c101900 */
[----:B------:R-:W-:Y:S05]  /*0b30*/  BRA `(.L_x_9) ;  /* 0x0000000000247947 */ /* 0x000fea0003800000 */
.L_x_8:
[----:B------:R-:W-:Y:S02]  /*0b40*/  ULDC.64 UR4, c[0x0][0x590] ;  /* 0x0001640000047ab9 */ /* 0x000fe40000000a00 */
[----:B------:R-:W-:-:S04]  /*0b50*/  ISETP.NE.U32.AND P0, PT, RZ, UR4, PT ;  /* 0x00000004ff007c0c */ /* 0x000fc8000bf05070 */
[----:B------:R-:W-:-:S13]  /*0b60*/  ISETP.NE.AND.EX P0, PT, RZ, UR5, PT, P0 ;  /* 0x00000005ff007c0c */ /* 0x000fda000bf05300 */
[----:B------:R-:W-:Y:S05]  /*0b70*/  @!P0 BRA `(.L_x_10) ;  /* 0x00000000000c8947 */ /* 0x000fea0003800000 */
[----:B0-----:R-:W1:Y:S02]  /*0b80*/  LDC.64 R8, c[0x0][0x590] ;  /* 0x00016400ff087b82 */ /* 0x001e640000000a00 */
[----:B-1----:R1:W5:Y:S01]  /*0b90*/  LDG.E R155, desc[UR36][R8.64] ;  /* 0x00000024089b7981 */ /* 0x002362000c1e1900 */
[----:B------:R-:W-:Y:S05]  /*0ba0*/  BRA `(.L_x_9) ;  /* 0x0000000000087947 */ /* 0x000fea0003800000 */
.L_x_10:
[----:B------:R-:W-:Y:S02]  /*0bb0*/  ULDC UR4, c[0x0][0x584] ;  /* 0x0001610000047ab9 */ /* 0x000fe40000000800 */
[----:B-1----:R-:W-:-:S07]  /*0bc0*/  IMAD.U32 R155, RZ, RZ, UR4 ;  /* 0x00000004ff9b7e24 */ /* 0x002fce000f8e00ff */
.L_x_9:
[----:B------:R-:W2:Y:S01]  /*0bd0*/  LDC R2, c[0x0][0x65c] ;  /* 0x00019700ff027b82 */ /* 0x000ea20000000800 */
[----:B------:R-:W-:Y:S01]  /*0be0*/  ULDC UR6, c[0x0][0x28c] ;  /* 0x0000a30000067ab9 */ /* 0x000fe20000000800 */
[----:B------:R-:W-:Y:S01]  /*0bf0*/  ISETP.NE.AND P0, PT, R10, 0x2, PT ;  /* 0x000000020a00780c */ /* 0x000fe20003f05270 */
[----:B------:R-:W-:Y:S01]  /*0c00*/  UIADD3 UR6, UR6, 0x7f, URZ ;  /* 0x0000007f06067890 */ /* 0x000fe2000fffe03f */
[----:B01----:R-:W-:Y:S01]  /*0c10*/  IMAD.U32 R8, RZ, RZ, UR12 ;  /* 0x0000000cff087e24 */ /* 0x003fe2000f8e00ff */
[----:B------:R-:W-:Y:S01]  /*0c20*/  UMOV UR38, URZ ;  /* 0x0000003f00267c82 */ /* 0x000fe20008000000 */
[----:B------:R-:W-:Y:S01]  /*0c30*/  IMAD.MOV.U32 R9, RZ, RZ, RZ ;  /* 0x000000ffff097224 */ /* 0x000fe200078e00ff */
[----:B------:R-:W-:Y:S01]  /*0c40*/  USHF.R.S32.HI UR7, URZ, 0x1f, UR6 ;  /* 0x0000001f3f077899 */ /* 0x000fe20008011406 */
[----:B------:R-:W-:Y:S01]  /*0c50*/  UMOV UR39, URZ ;  /* 0x0000003f00277c82 */ /* 0x000fe20008000000 */
[----:B------:R-:W-:Y:S02]  /*0c60*/  ULDC.64 UR8, c[0x0][0x650] ;  /* 0x0001940000087ab9 */ /* 0x000fe40000000a00 */
[----:B------:R-:W-:-:S04]  /*0c70*/  ULEA.HI UR7, UR7, UR6, URZ, 0x7 ;  /* 0x0000000607077291 */ /* 0x000fc8000f8f383f */
[----:B------:R-:W-:Y:S01]  /*0c80*/  USHF.R.S32.HI UR40, URZ, 0x7, UR7 ;  /* 0x000000073f287899 */ /* 0x000fe20008011407 */
[----:B--2---:R-:W-:-:S13]  /*0c90*/  ISETP.NE.AND P1, PT, R2, 0x1, PT ;  /* 0x000000010200780c */ /* 0x004fda0003f25270 */
[----:B------:R-:W0:Y:S01]  /*0ca0*/  @P1 LDC R19, c[0x0][0x10] ;  /* 0x00000400ff131b82 */ /* 0x000e220000000800 */
[----:B------:R-:W-:Y:S02]  /*0cb0*/  @P1 IMAD.MOV.U32 R7, RZ, RZ, RZ ;  /* 0x000000ffff071224 */ /* 0x000fe400078e00ff */
[----:B------:R-:W-:-:S05]  /*0cc0*/  @P1 IMAD.MOV.U32 R17, RZ, RZ, RZ ;  /* 0x000000ffff111224 */ /* 0x000fca00078e00ff */
[----:B------:R-:W1:Y:S01]  /*0cd0*/  @!P1 LDC R11, c[0x0][0xc] ;  /* 0x00000300ff0b9b82 */ /* 0x000e620000000800 */
[----:B------:R-:W-:Y:S01]  /*0ce0*/  ULDC UR4, c[0x0][0xc] ;  /* 0x0000030000047ab9 */ /* 0x000fe20000000800 */
[----:B------:R-:W-:Y:S02]  /*0cf0*/  ULDC UR5, c[0x0][0x10] ;  /* 0x0000040000057ab9 */ /* 0x000fe40000000800 */
[----:B------:R-:W-:-:S04]  /*0d00*/  UIMAD.WIDE.U32 UR4, UR4, UR5, URZ ;  /* 0x00000005040472a5 */ /* 0x000fc8000f8e003f */
[----:B------:R-:W2:Y:S01]  /*0d10*/  LDC R2, c[0x0][0x14] ;  /* 0x00000500ff027b82 */ /* 0x000ea20000000800 */
[----:B0-----:R-:W-:-:S04]  /*0d20*/  @P1 IMAD.WIDE.U32 R18, R19, UR12, R6 ;  /* 0x0000000c13121c25 */ /* 0x001fc8000f8e0006 */
[----:B------:R-:W-:Y:S02]  /*0d30*/  @P1 IMAD.IADD R17, R19, 0x1, R17 ;  /* 0x0000000113111824 */ /* 0x000fe400078e0211 */
[----:B-1----:R-:W-:-:S04]  /*0d40*/  @!P1 IMAD.WIDE.U32 R8, R6, R11, R8 ;  /* 0x0000000b06089225 */ /* 0x002fc800078e0008 */
[----:B------:R-:W-:Y:S02]  /*0d50*/  @!P1 IMAD.MOV.U32 R18, RZ, RZ, R8 ;  /* 0x000000ffff129224 */ /* 0x000fe400078e0008 */
[----:B------:R-:W-:Y:S02]  /*0d60*/  @!P1 IMAD.MOV.U32 R17, RZ, RZ, R9 ;  /* 0x000000ffff119224 */ /* 0x000fe400078e0009 */
[----:B--2---:R-:W-:-:S04]  /*0d70*/  IMAD.WIDE.U32 R12, R2, UR4, RZ ;  /* 0x00000004020c7c25 */ /* 0x004fc8000f8e00ff */
[----:B------:R-:W-:Y:S01]  /*0d80*/  IMAD R23, R2, UR5, RZ ;  /* 0x0000000502177c24 */ /* 0x000fe2000f8e02ff */
[----:B------:R0:W-:Y:S03]  /*0d90*/  STL.64 [R1], R12 ;  /* 0x0000000c01007387 */ /* 0x0001e60000100a00 */
[----:B------:R-:W-:Y:S01]  /*0da0*/  IMAD.IADD R23, R13, 0x1, R23 ;  /* 0x000000010d177824 */ /* 0x000fe200078e0217 */
[----:B------:R-:W-:Y:S06]  /*0db0*/  @P0 BRA `(.L_x_11) ;  /* 0x0000000000200947 */ /* 0x000fec0003800000 */
[----:B------:R-:W-:Y:S01]  /*0dc0*/  UISETP.GE.U32.AND UP0, UPT, UR40, 0x3, UPT ;  /* 0x000000032800788c */ /* 0x000fe2000bf06070 */
[----:B------:R-:W-:Y:S01]  /*0dd0*/  IADD3 R18, P0, R18, R12, RZ ;  /* 0x0000000c12127210 */ /* 0x000fe20007f1e0ff */
[----:B------:R-:W-:Y:S01]  /*0de0*/  UIMAD.WIDE.U32 UR4, UR40, -0x55555555, URZ ;  /* 0xaaaaaaab280478a5 */ /* 0x000fe2000f8e003f */
[----:B------:R-:W-:-:S03]  /*0df0*/  UMOV UR39, URZ ;  /* 0x0000003f00277c82 */ /* 0x000fc60008000000 */
[----:B------:R-:W-:Y:S01]  /*0e00*/  USHF.R.U32.HI UR4, URZ, 0x1, UR5 ;  /* 0x000000013f047899 */ /* 0x000fe20008011605 */
[----:B------:R-:W-:-:S03]  /*0e10*/  IMAD.X R17, R23, 0x1, R17, P0 ;  /* 0x0000000117117824 */ /* 0x000fc600000e0611 */
[----:B------:R-:W-:Y:S02]  /*0e20*/  UIMAD UR38, UR4, -0x3, UR40 ;  /* 0xfffffffd042678a4 */ /* 0x000fe4000f8e0228 */
[----:B------:R-:W-:-:S12]  /*0e30*/  @UP0 ULOP3.LUT UR39, UR4, 0x1, URZ, 0xc0, !UPT ;  /* 0x0000000104270892 */ /* 0x000fd8000f8ec03f */
.L_x_11:
[----:B------:R-:W-:Y:S01]  /*0e40*/  ISETP.GE.U32.AND P0, PT, R18, UR8, PT ;  /* 0x0000000812007c0c */ /* 0x000fe2000bf06070 */
[----:B------:R-:W-:Y:S01]  /*0e50*/  IMAD.MOV.U32 R19, RZ, RZ, -0x1 ;  /* 0xffffffffff137424 */ /* 0x000fe200078e00ff */
[----:B------:R-:W-:Y:S01]  /*0e60*/  PRMT R8, RZ, 0x7610, R8 ;  /* 0x00007610ff087816 */ /* 0x000fe20000000008 */
[----:B------:R-:W-:Y:S01]  /*0e70*/  IMAD.MOV.U32 R22, RZ, RZ, -0x1 ;  /* 0xffffffffff167424 */ /* 0x000fe200078e00ff */
[----:B------:R-:W-:Y:S01]  /*0e80*/  ISETP.GE.U32.AND.EX P0, PT, R17, UR9, PT, P0 ;  /* 0x0000000911007c0c */ /* 0x000fe2000bf06100 */
[----:B------:R-:W-:-:S12]  /*0e90*/  IMAD.MOV.U32 R2, RZ, RZ, -0x1 ;  /* 0xffffffffff027424 */ /* 0x000fd800078e00ff */
[----:B------:R-:W-:Y:S05]  /*0ea0*/  @P0 BRA `(.L_x_12) ;  /* 0x00000004002c0947 */ /* 0x000fea0003800000 */
[----:B------:R-:W1:Y:S01]  /*0eb0*/  LDC.64 R26, c[0x0][0x628] ;  /* 0x00018a00ff1a7b82 */ /* 0x000e620000000a00 */
[----:B------:R-:W-:Y:S02]  /*0ec0*/  IMAD.MOV.U32 R8, RZ, RZ, R18 ;  /* 0x000000ffff087224 */ /* 0x000fe400078e0012 */
[----:B------:R-:W-:-:S05]  /*0ed0*/  IMAD.MOV.U32 R9, RZ, RZ, R17 ;  /* 0x000000ffff097224 */ /* 0x000fca00078e0011 */
[----:B------:R-:W2:Y:S08]  /*0ee0*/  LDC R2, c[0x0][0x630] ;  /* 0x00018c00ff027b82 */ /* 0x000eb00000000800 */
[----:B------:R-:W3:Y:S01]  /*0ef0*/  LDC.64 R28, c[0x0][0x620] ;  /* 0x00018800ff1c7b82 */ /* 0x000ee20000000a00 */
[----:B-1----:R-:W-:-:S04]  /*0f00*/  ISETP.NE.U32.AND P0, PT, R26, RZ, PT ;  /* 0x000000ff1a00720c */ /* 0x002fc80003f05070 */
[----:B------:R-:W-:-:S13]  /*0f10*/  ISETP.NE.AND.EX P0, PT, R27, RZ, PT, P0 ;  /* 0x000000ff1b00720c */ /* 0x000fda0003f05300 */
[----:B--23--:R-:W-:Y:S05]  /*0f20*/  @!P0 BRA `(.L_x_13) ;  /* 0x0000000000288947 */ /* 0x00cfea0003800000 */
[----:B0-----:R-:W0:Y:S02]  /*0f30*/  LDC R13, c[0x0][0x634] ;  /* 0x00018d00ff0d7b82 */ /* 0x001e240000000800 */
[----:B0-----:R-:W-:-:S05]  /*0f40*/  IADD3 R13, P0, R18, R13, RZ ;  /* 0x0000000d120d7210 */ /* 0x001fca0007f1e0ff */
[----:B------:R-:W-:-:S04]  /*0f50*/  IMAD.X R15, RZ, RZ, R17, P0 ;  /* 0x000000ffff0f7224 */ /* 0x000fc800000e0611 */
[----:B------:R-:W-:-:S04]  /*0f60*/  IMAD.WIDE.U32 R8, R15, R26, RZ ;  /* 0x0000001a0f087225 */ /* 0x000fc800078e00ff */
[----:B------:R-:W-:-:S04]  /*0f70*/  IMAD.WIDE.U32 R10, P0, R13, R27, R8 ;  /* 0x0000001b0d0a7225 */ /* 0x000fc80007800008 */
[----:B------:R-:W-:-:S04]  /*0f80*/  IMAD.WIDE.U32 R8, R13, R26, RZ ;  /* 0x0000001a0d087225 */ /* 0x000fc800078e00ff */
[----:B------:R-:W-:Y:S01]  /*0f90*/  IMAD.X R13, RZ, RZ, RZ, P0 ;  /* 0x000000ffff0d7224 */ /* 0x000fe200000e06ff */
[----:B------:R-:W-:Y:S01]  /*0fa0*/  IADD3 RZ, P0, R9, R10, RZ ;  /* 0x0000000a09ff7210 */ /* 0x000fe20007f1e0ff */
[----:B------:R-:W-:-:S04]  /*0fb0*/  IMAD.MOV.U32 R12, RZ, RZ, R11 ;  /* 0x000000ffff0c7224 */ /* 0x000fc800078e000b */
[----:B------:R-:W-:-:S08]  /*0fc0*/  IMAD.WIDE.U32.X R8, R15, R27, R12, P0 ;  /* 0x0000001b0f087225 */ /* 0x000fd000000e040c */
.L_x_13:
[----:B------:R-:W1:Y:S01]  /*0fd0*/  LDC.64 R32, c[0x0][0x640] ;  /* 0x00019000ff207b82 */ /* 0x000e620000000a00 */
[-C--:B------:R-:W-:Y:S01]  /*0fe0*/  SHF.R.U64 R30, R8, R2.reuse, R9 ;  /* 0x00000002081e7219 */ /* 0x080fe20000001209 */
[----:B------:R-:W-:Y:S01]  /*0ff0*/  IMAD.MOV.U32 R19, RZ, RZ, R17 ;  /* 0x000000ffff137224 */ /* 0x000fe200078e0011 */
[----:B------:R-:W-:Y:S01]  /*1000*/  SHF.R.U32.HI R2, RZ, R2, R9 ;  /* 0x00000002ff027219 */ /* 0x000fe20000011609 */
[----:B------:R-:W-:Y:S01]  /*1010*/  IMAD.MOV.U32 R26, RZ, RZ, 0x1 ;  /* 0x00000001ff1a7424 */ /* 0x000fe200078e00ff */
[----:B------:R-:W-:-:S03]  /*1020*/  IADD3 R11, P0, RZ, -R30, RZ ;  /* 0x8000001eff0b7210 */ /* 0x000fc60007f1e0ff */
[----:B------:R-:W2:Y:S02]  /*1030*/  LDC R10, c[0x0][0x618] ;  /* 0x00018600ff0a7b82 */ /* 0x000ea40000000800 */
[----:B------:R-:W-:-:S04]  /*1040*/  IMAD.X R9, RZ, RZ, ~R2, P0 ;  /* 0x000000ffff097224 */ /* 0x000fc800000e0e02 */
[-C--:B------:R-:W-:Y:S02]  /*1050*/  IMAD R2, R9, R28.reuse, RZ ;  /* 0x0000001c09027224 */ /* 0x080fe400078e02ff */
[----:B0-----:R-:W0:Y:S01]  /*1060*/  LDC R13, c[0x0][0x608] ;  /* 0x00018200ff0d7b82 */ /* 0x001e220000000800 */
[----:B------:R-:W-:-:S04]  /*1070*/  IMAD.WIDE.U32 R8, R11, R28, R18 ;  /* 0x0000001c0b087225 */ /* 0x000fc800078e0012 */
[----:B------:R-:W-:Y:S02]  /*1080*/  IMAD R11, R11, R29, R2 ;  /* 0x0000001d0b0b7224 */ /* 0x000fe400078e0202 */
[----:B------:R-:W-:Y:S01]  /*1090*/  IMAD.MOV.U32 R2, RZ, RZ, -0x1 ;  /* 0xffffffffff027424 */ /* 0x000fe200078e00ff */
[----:B------:R-:W3:Y:S01]  /*10a0*/  LDC R31, c[0x0][0x658] ;  /* 0x00019600ff1f7b82 */ /* 0x000ee20000000800 */
[----:B------:R-:W-:Y:S01]  /*10b0*/  IMAD.IADD R9, R9, 0x1, R11 ;  /* 0x0000000109097824 */ /* 0x000fe200078e020b */
[----:B-1----:R-:W-:-:S04]  /*10c0*/  ISETP.NE.U32.AND P0, PT, R32, RZ, PT ;  /* 0x000000ff2000720c */ /* 0x002fc80003f05070 */
[----:B------:R-:W-:Y:S02]  /*10d0*/  ISETP.NE.AND.EX P0, PT, R33, RZ, PT, P0 ;  /* 0x000000ff2100720c */ /* 0x000fe40003f05300 */
[----:B------:R-:W1:Y:S01]  /*10e0*/  LDC R29, c[0x0][0x600] ;  /* 0x00018000ff1d7b82 */ /* 0x000e620000000800 */
[-CC-:B--2---:R-:W-:Y:S02]  /*10f0*/  SHF.R.U64 R27, R8, R10.reuse, R9.reuse ;  /* 0x0000000a081b7219 */ /* 0x184fe40000001209 */
[----:B------:R-:W-:-:S05]  /*1100*/  SHF.R.U32.HI R8, RZ, R10, R9 ;  /* 0x0000000aff087219 */ /* 0x000fca0000011609 */
[----:B------:R-:W2:Y:S01]  /*1110*/  LDC R22, c[0x0][0x648] ;  /* 0x00019200ff167b82 */ /* 0x000ea20000000800 */
[-CC-:B0-----:R-:W-:Y:S02]  /*1120*/  SHF.R.U64 R34, R27, R13.reuse, R8.reuse ;  /* 0x0000000d1b227219 */ /* 0x181fe40000001208 */
[----:B------:R-:W-:-:S05]  /*1130*/  SHF.R.U32.HI R8, RZ, R13, R8 ;  /* 0x0000000dff087219 */ /* 0x000fca0000011608 */
[----:B------:R-:W0:Y:S01]  /*1140*/  LDC R24, c[0x0][0x638] ;  /* 0x00018e00ff187b82 */ /* 0x000e220000000800 */
[-CC-:B---3--:R-:W-:Y:S02]  /*1150*/  SHF.R.U64 R36, R34, R31.reuse, R8.reuse ;  /* 0x0000001f22247219 */ /* 0x188fe40000001208 */
[-C--:B------:R-:W-:Y:S02]  /*1160*/  SHF.L.U32 R2, R2, R31.reuse, RZ ;  /* 0x0000001f02027219 */ /* 0x080fe400000006ff */
[----:B------:R-:W-:Y:S01]  /*1170*/  SHF.R.U32.HI R9, RZ, R31, R8 ;  /* 0x0000001fff097219 */ /* 0x000fe20000011608 */
[----:B------:R-:W-:Y:S01]  /*1180*/  IMAD.MOV.U32 R8, RZ, RZ, R36 ;  /* 0x000000ffff087224 */ /* 0x000fe200078e0024 */
[----:B------:R-:W-:Y:S01]  /*1190*/  LOP3.LUT R15, RZ, R2, RZ, 0x33, !PT ;  /* 0x00000002ff0f7212 */ /* 0x000fe200078e33ff */
[----:B------:R-:W3:Y:S01]  /*11a0*/  LDC R28, c[0x0][0x610] ;  /* 0x00018400ff1c7b82 */ /* 0x000ee20000000800 */
[----:B------:R-:W-:Y:S05]  /*11b0*/  @!P0 BRA `(.L_x_14) ;  /* 0x0000000000288947 */ /* 0x000fea0003800000 */
[----:B------:R-:W4:Y:S02]  /*11c0*/  LDC R13, c[0x0][0x64c] ;  /* 0x00019300ff0d7b82 */ /* 0x000f240000000800 */
[----:B----4-:R-:W-:-:S05]  /*11d0*/  IADD3 R13, P0, R36, R13, RZ ;  /* 0x0000000d240d7210 */ /* 0x010fca0007f1e0ff */
        /* <DEDUP_REMOVED lines=8> */
.L_x_14:
[----:B--2---:R-:W-:Y:S01]  /*1260*/  SHF.R.U64 R7, R8, R22, R9 ;  /* 0x0000001608077219 */ /* 0x004fe20000001209 */
[----:B-1----:R-:W-:Y:S01]  /*1270*/  VIADD R8, R29, 0xffffffff ;  /* 0xffffffff1d087836 */ /* 0x002fe20000000000 */
[----:B------:R-:W-:Y:S01]  /*1280*/  SHF.L.U32 R2, R26, R31, RZ ;  /* 0x0000001f1a027219 */ /* 0x000fe200000006ff */
[----:B------:R-:W-:Y:S01]  /*1290*/  @P1 IMAD R21, R25, R20, R6 ;  /* 0x0000001419151224 */ /* 0x000fe200078e0206 */
[----:B------:R-:W-:Y:S01]  /*12a0*/  LOP3.LUT R15, R34, R15, RZ, 0xc0, !PT ;  /* 0x0000000f220f7212 */ /* 0x000fe200078ec0ff */
[----:B------:R-:W-:Y:S01]  /*12b0*/  IMAD.MOV R9, RZ, RZ, -R7 ;  /* 0x000000ffff097224 */ /* 0x000fe200078e0a07 */
[----:B------:R-:W-:-:S03]  /*12c0*/  LOP3.LUT R8, R27, R8, RZ, 0xc0, !PT ;  /* 0x000000081b087212 */ /* 0x000fc600078ec0ff */
[----:B------:R-:W-:Y:S02]  /*12d0*/  IMAD R6, R2, R7, R15 ;  /* 0x0000000702067224 */ /* 0x000fe400078e020f */
[----:B0-----:R-:W-:Y:S02]  /*12e0*/  IMAD R2, R9, R24, R36 ;  /* 0x0000001809027224 */ /* 0x001fe400078e0224 */
[----:B---3--:R-:W-:Y:S02]  /*12f0*/  IMAD R19, R6, R28, R21 ;  /* 0x0000001c06137224 */ /* 0x008fe400078e0215 */
[----:B------:R-:W-:Y:S02]  /*1300*/  IMAD R2, R2, R29, R8 ;  /* 0x0000001d02027224 */ /* 0x000fe400078e0208 */
[----:B------:R-:W-:-:S03]  /*1310*/  IMAD.MOV.U32 R6, RZ, RZ, 0x1 ;  /* 0x00000001ff067424 */ /* 0x000fc600078e00ff */
[----:B------:R-:W-:Y:S02]  /*1320*/  SEL R22, R2, R19, !P1 ;  /* 0x0000001302167207 */ /* 0x000fe40004800000 */
[----:B------:R-:W-:Y:S01]  /*1330*/  SEL R19, R19, R2, !P1 ;  /* 0x0000000213137207 */ /* 0x000fe20004800000 */
[----:B------:R-:W-:Y:S01]  /*1340*/  IMAD.MOV.U32 R2, RZ, RZ, R30 ;  /* 0x000000ffff027224 */ /* 0x000fe200078e001e */
[----:B------:R-:W-:-:S07]  /*1350*/  PRMT R8, R6, 0x7610, R8 ;  /* 0x0000761006087816 */ /* 0x000fce0000000008 */
.L_x_12:
[----:B------:R-:W-:Y:S05]  /*1360*/  @!P2 BRA `(.L_x_15) ;  /* 0x00000000000ca947 */ /* 0x000fea0003800000 */
[----:B------:R-:W-:Y:S01]  /*1370*/  UCGABAR_WAIT ;  /* 0x0000000000007dc7 */ /* 0x000fe20008000000 */
[----:B------:R-:W-:Y:S01]  /*1380*/  CCTL.IVALL ;  /* 0x00000000ff00798f */ /* 0x000fe20002000000 */
[----:B------:R-:W-:Y:S05]  /*1390*/  BRA `(.L_x_16) ;  /* 0x0000000000047947 */ /* 0x000fea0003800000 */
.L_x_15:
[----:B------:R-:W-:Y:S06]  /*13a0*/  BAR.SYNC.DEFER_BLOCKING 0x0 ;  /* 0x0000000000007b1d */ /* 0x000fec0000010000 */
.L_x_16:
[----:B------:R-:W-:Y:S05]  /*13b0*/  @!P4 BRA `(.L_x_17) ;  /* 0x00000094008cc947 */ /* 0x000fea0003800000 */
[----:B------:R-:W-:-:S13]  /*13c0*/  ISETP.GT.U32.AND P0, PT, R35, 0x1, PT ;  /* 0x000000012300780c */ /* 0x000fda0003f04070 */
[----:B------:R-:W-:Y:S05]  /*13d0*/  @P0 EXIT ;  /* 0x000000000000094d */ /* 0x000fea0003800000 */
.L_x_18:
[----:B------:R-:W-:-:S08]  /*13e0*/  NOP ;  /* 0x0000000000007918 */ /* 0x000fd00000000000 */
[----:B------:R-:W1:Y:S02]  /*13f0*/  USETMAXREG.TRY_ALLOC.CTAPOOL UP0, 0xe8 ;  /* 0x000000e8000079c8 */ /* 0x000e640008000600 */
[----:B-1----:R-:W-:-:S13]  /*1400*/  PLOP3.LUT P0, PT, PT, PT, UP0, 0x80, 0x0 ;  /* 0x000000000000781c */ /* 0x002fda0003f0f008 */
[----:B------:R-:W-:Y:S05]  /*1410*/  @!P0 BRA `(.L_x_18) ;  /* 0xfffffffc00f08947 */ /* 0x000fea000383ffff */
[----:B------:R-:W-:-:S13]  /*1420*/  LOP3.LUT P0, RZ, R8, 0xff, RZ, 0xc0, !PT ;  /* 0x000000ff08ff7812 */ /* 0x000fda000780c0ff */
[----:B------:R-:W-:Y:S05]  /*1430*/  @!P0 EXIT ;  /* 0x000000000000894d */ /* 0x000fea0003800000 */
[----:B------:R-:W1:Y:S01]  /*1440*/  S2UR UR4, SR_CgaCtaId ;  /* 0x00000000000479c3 */ /* 0x000e620000008800 */
[----:B------:R-:W-:Y:S01]  /*1450*/  VIADD R14, R14, 0xffffffff ;  /* 0xffffffff0e0e7836 */ /* 0x000fe20000000000 */
[CC--:B------:R-:W-:Y:S01]  /*1460*/  LEA.HI R4, R0.reuse, R3.reuse, RZ, 0x2 ;  /* 0x0000000300047211 */ /* 0x0c0fe200078f10ff */
[----:B------:R-:W-:Y:S01]  /*1470*/  UMOV UR41, 0x400 ;  /* 0x0000040000297882 */ /* 0x000fe20000000000 */
[----:B------:R-:W-:Y:S01]  /*1480*/  LEA.HI R0, R0, R3, RZ, 0x5 ;  /* 0x0000000300007211 */ /* 0x000fe200078f28ff */
[----:B------:R-:W-:Y:S01]  /*1490*/  UISETP.LT.AND UP0, UPT, UR40, 0x1, UPT ;  /* 0x000000012800788c */ /* 0x000fe2000bf01270 */
[----:B------:R-:W-:Y:S01]  /*14a0*/  R2UR UR42, R14 ;  /* 0x000000000e2a72ca */ /* 0x000fe200000e0000 */
[----:B------:R-:W-:Y:S01]  /*14b0*/  USHF.L.U32 UR44, UR40, 0x1, URZ ;  /* 0x00000001282c7899 */ /* 0x000fe2000800063f */
[--C-:B------:R-:W-:Y:S01]  /*14c0*/  SHF.R.S32.HI R156, RZ, 0x2, R4.reuse ;  /* 0x00000002ff9c7819 */ /* 0x100fe20000011404 */
[----:B------:R-:W-:Y:S01]  /*14d0*/  USEL UR43, UR40, 0x1, UP0 ;  /* 0x00000001282b7887 */ /* 0x000fe20008000000 */
[----:B------:R-:W-:-:S02]  /*14e0*/  SHF.R.S32.HI R5, RZ, 0x1f, R4 ;  /* 0x0000001fff057819 */ /* 0x000fc40000011404 */
[----:B------:R-:W-:Y:S01]  /*14f0*/  LOP3.LUT R158, R4, 0xfffffffc, RZ, 0xc0, !PT ;  /* 0xfffffffc049e7812 */ /* 0x000fe200078ec0ff */
[----:B------:R-:W-:Y:S01]  /*1500*/  UIADD3 UR43, -UR43, UR40, URZ ;  /* 0x000000282b2b7290 */ /* 0x000fe2000fffe13f */
[----:B------:R-:W-:Y:S02]  /*1510*/  LEA.HI R5, R5, R156, RZ, 0x3 ;  /* 0x0000009c05057211 */ /* 0x000fe400078f18ff */
[----:B------:R-:W-:Y:S01]  /*1520*/  ISETP.NE.AND P0, PT, R14, RZ, PT ;  /* 0x000000ff0e00720c */ /* 0x000fe20003f05270 */
[----:B------:R-:W-:Y:S01]  /*1530*/  IMAD.IADD R158, R3, 0x1, -R158 ;  /* 0x00000001039e7824 */ /* 0x000fe200078e0a9e */
[----:B------:R-:W-:Y:S01]  /*1540*/  LOP3.LUT R5, R5, 0xfffffff8, RZ, 0xc0, !PT ;  /* 0xfffffff805057812 */ /* 0x000fe200078ec0ff */
[----:B------:R-:W-:Y:S01]  /*1550*/  USHF.L.U32 UR42, UR42, 0x3, URZ ;  /* 0x000000032a2a7899 */ /* 0x000fe2000800063f */
[----:B------:R-:W-:Y:S02]  /*1560*/  LOP3.LUT R174, R16, 0x1, RZ, 0xfc, !PT ;  /* 0x0000000110ae7812 */ /* 0x000fe400078efcff */
[----:B------:R-:W-:Y:S01]  /*1570*/  SEL R175, RZ, 0x1, P0 ;  /* 0x00000001ffaf7807 */ /* 0x000fe20000000000 */
[----:B------:R-:W-:Y:S01]  /*1580*/  IMAD.IADD R156, R156, 0x1, -R5 ;  /* 0x000000019c9c7824 */ /* 0x000fe200078e0a05 */
[----:B-1----:R-:W-:Y:S01]  /*1590*/  ULEA UR41, UR4, UR41, 0x18 ;  /* 0x0000002904297291 */ /* 0x002fe2000f8ec03f */
[----:B------:R-:W-:Y:S01]  /*15a0*/  SHF.R.S32.HI R5, RZ, 0x5, R0 ;  /* 0x00000005ff057819 */ /* 0x000fe20000011400 */
[----:B------:R-:W-:Y:S01]  /*15b0*/  IMAD.U32 R160, RZ, RZ, UR42 ;  /* 0x0000002affa07e24 */ /* 0x000fe2000f8e00ff */
[----:B------:R-:W-:Y:S01]  /*15c0*/  ULDC UR4, c[0x0][0x284] ;  /* 0x0000a10000047ab9 */ /* 0x000fe20000000800 */
[----:B------:R-:W-:Y:S01]  /*15d0*/  UIADD3 UR45, UR41, 0x40, URZ ;  /* 0x00000040292d7890 */ /* 0x000fe2000fffe03f */
[--C-:B------:R-:W-:Y:S01]  /*15e0*/  SHF.R.S32.HI R157, RZ, 0x1f, R156.reuse ;  /* 0x0000001fff9d7819 */ /* 0x100fe2000001149c */
[----:B------:R-:W-:Y:S01]  /*15f0*/  IMAD R163, R5, -0x10, -R156 ;  /* 0xfffffff005a37824 */ /* 0x000fe200078e0a9c */
[----:B------:R-:W-:-:S02]  /*1600*/  LOP3.LUT R162, R160, 0x8, RZ, 0xc0, !PT ;  /* 0x00000008a0a27812 */ /* 0x000fc400078ec0ff */
[----:B------:R-:W-:Y:S01]  /*1610*/  LOP3.LUT R160, R160, 0x8, RZ, 0xc, !PT ;  /* 0x00000008a0a07812 */ /* 0x000fe200078e0cff */
[----:B------:R-:W-:Y:S01]  /*1620*/  IMAD.U32 R159, RZ, RZ, UR45 ;  /* 0x0000002dff9f7e24 */ /* 0x000fe2000f8e00ff */
[----:B------:R-:W-:Y:S01]  /*1630*/  LOP3.LUT R162, R162, 0x18, RZ, 0x3c, !PT ;  /* 0x00000018a2a27812 */ /* 0x000fe200078e3cff */
[----:B------:R-:W-:-:S04]  /*1640*/  IMAD.WIDE R156, R5, 0x10, R156 ;  /* 0x00000010059c7825 */ /* 0x000fc800078e029c */
[----:B------:R-:W-:Y:S02]  /*1650*/  VIADD R161, R159, UR42 ;  /* 0x0000002a9fa17c36 */ /* 0x000fe40008000000 */
[----:B------:R-:W-:-:S07]  /*1660*/  VIADD R163, R163, UR4 ;  /* 0x00000004a3a37c36 */ /* 0x000fce0008000000 */
.L_x_294:
[----:B------:R-:W-:Y:S01]  /*1670*/  SHF.L.U32 R0, R175, 0x1f, RZ ;  /* 0x0000001faf007819 */ /* 0x000fe200000006ff */
[----:B------:R-:W-:Y:S02]  /*1680*/  ULDC UR4, c[0x0][0x28c] ;  /* 0x0000a30000047ab9 */ /* 0x000fe40000000800 */
[----:B------:R-:W-:Y:S01]  /*1690*/  ISETP.LT.AND P1, PT, RZ, UR4, PT ;  /* 0x00000004ff007c0c */ /* 0x000fe2000bf21270 */
[----:B------:R-:W1:Y:S02]  /*16a0*/  SYNCS.PHASECHK.TRANS64.TRYWAIT P0, [R159+UR42], R0 ;  /* 0x000000009f0075a7 */ /* 0x000e64000800016a */
[----:B-1-34-:R-:W-:Y:S10]  /*16b0*/  @!P0 BRA `(.L_x_19) ;  /* 0x000000a4002c8947 */ /* 0x01aff40003800000 */
.L_x_315:
[----:B------:R-:W-:Y:S05]  /*16c0*/  @P1 BRA `(.L_x_20) ;  /* 0x0000000000401947 */ /* 0x000fea0003800000 */
[----:B-1----:R-:W-:Y:S01]  /*16d0*/  MOV R0, 0x0 ;  /* 0x0000000000007802 */ /* 0x002fe20000000f00 */
[----:B------:R-:W-:Y:S01]  /*16e0*/  ULDC.64 UR4, c[0x4][0x68] ;  /* 0x01001a0000047ab9 */ /* 0x000fe20000000a00 */
[----:B------:R-:W-:Y:S01]  /*16f0*/  ULDC.64 UR6, c[0x4][0x8] ;  /* 0x0100020000067ab9 */ /* 0x000fe20000000a00 */
[----:B------:R-:W-:Y:S01]  /*1700*/  IMAD.U32 R4, RZ, RZ, UR4 ;  /* 0x00000004ff047e24 */ /* 0x000fe2000f8e00ff */
[----:B------:R1:W2:Y:S01]  /*1710*/  LDC.64 R14, c[0x4][R0] ;  /* 0x01000000000e7b82 */ /* 0x0002a20000000a00 */
[----:B------:R-:W-:Y:S01]  /*1720*/  IMAD.U32 R5, RZ, RZ, UR5 ;  /* 0x00000005ff057e24 */ /* 0x000fe2000f8e00ff */
[----:B------:R-:W-:Y:S01]  /*1730*/  ULDC.64 UR4, c[0x4][0x70] ;  /* 0x01001c0000047ab9 */ /* 0x000fe20000000a00 */
[----:B------:R-:W-:Y:S02]  /*1740*/  IMAD.U32 R10, RZ, RZ, UR6 ;  /* 0x00000006ff0a7e24 */ /* 0x000fe4000f8e00ff */
[----:B------:R-:W-:Y:S02]  /*1750*/  IMAD.U32 R6, RZ, RZ, UR4 ;  /* 0x00000004ff067e24 */ /* 0x000fe4000f8e00ff */
[----:B------:R-:W-:-:S02]  /*1760*/  IMAD.U32 R7, RZ, RZ, UR5 ;  /* 0x00000005ff077e24 */ /* 0x000fc4000f8e00ff */
[----:B------:R-:W-:Y:S02]  /*1770*/  IMAD.U32 R11, RZ, RZ, UR7 ;  /* 0x00000007ff0b7e24 */ /* 0x000fe4000f8e00ff */
[----:B------:R-:W-:Y:S02]  /*1780*/  IMAD.MOV.U32 R8, RZ, RZ, 0x1e1 ;  /* 0x000001e1ff087424 */ /* 0x000fe400078e00ff */
[----:B0-----:R-:W-:Y:S02]  /*1790*/  IMAD.MOV.U32 R12, RZ, RZ, 0x1 ;  /* 0x00000001ff0c7424 */ /* 0x001fe400078e00ff */
[----:B-1----:R-:W-:-:S07]  /*17a0*/  IMAD.MOV.U32 R13, RZ, RZ, RZ ;  /* 0x000000ffff0d7224 */ /* 0x002fce00078e00ff */
[----:B------:R-:W-:-:S07]  /*17b0*/  LEPC R20, `(.L_x_20) ;  /* 0x000000001014794e */ /* 0x000fce0000000000 */
[----:B--2--5:R-:W-:Y:S05]  /*17c0*/  CALL.ABS.NOINC R14 ;  /* 0x000000000e007343 */ /* 0x024fea0003c00000 */
.L_x_20:
[----:B------:R-:W-:-:S13]  /*17d0*/  ISETP.NE.AND P0, PT, R174, 0x3, PT ;  /* 0x00000003ae00780c */ /* 0x000fda0003f05270 */
[----:B------:R-:W-:Y:S05]  /*17e0*/  @!P0 BRA `(.L_x_21) ;  /* 0x0000000000048947 */ /* 0x000fea0003800000 */
[----:B------:R-:W-:Y:S01]  /*17f0*/  BPT.TRAP 0x1 ;  /* 0x000000040000795c */ /* 0x000fe20000300000 */
.L_x_21:
[----:B------:R-:W-:Y:S02]  /*1800*/  IMAD.U32 R3, RZ, RZ, UR38 ;  /* 0x00000026ff037e24 */ /* 0x000fe4000f8e00ff */
[----:B-1----:R-:W-:-:S03]  /*1810*/  IMAD.U32 R0, RZ, RZ, UR39 ;  /* 0x00000027ff007e24 */ /* 0x002fc6000f8e00ff */
[----:B------:R-:W-:Y:S02]  /*1820*/  LEA R3, R3, UR41, 0x3 ;  /* 0x0000002903037c11 */ /* 0x000fe4000f8e18ff */
[----:B------:R-:W-:-:S04]  /*1830*/  SHF.L.U32 R0, R0, 0x1f, RZ ;  /* 0x0000001f00007819 */ /* 0x000fc800000006ff */
[----:B------:R1:W2:Y:S01]  /*1840*/  SYNCS.PHASECHK.TRANS64.TRYWAIT P1, [R3+URZ], R0 ;  /* 0x00000000030075a7 */ /* 0x0002a2000802017f */
[----:B------:R-:W-:Y:S05]  /*1850*/  @!P0 BRA `(.L_x_22) ;  /* 0x0000000000048947 */ /* 0x000fea0003800000 */
[----:B------:R-:W-:Y:S01]  /*1860*/  BPT.TRAP 0x1 ;  /* 0x000000040000795c */ /* 0x000fe20000300000 */
.L_x_22:
[----:B------:R-:W-:-:S05]  /*1870*/  IMAD.U32 R4, RZ, RZ, UR43 ;  /* 0x0000002bff047e24 */ /* 0x000fca000f8e00ff */
[----:B------:R-:W-:Y:S01]  /*1880*/  ISETP.GE.AND P2, PT, R4, 0x1, PT ;  /* 0x000000010400780c */ /* 0x000fe20003f46270 */
[----:B--2---:R-:W-:-:S12]  /*1890*/  @P1 BRA `(.L_x_23) ;  /* 0x0000000000081947 */ /* 0x004fd80003800000 */
[----:B------:R-:W2:Y:S02]  /*18a0*/  SYNCS.PHASECHK.TRANS64.TRYWAIT P1, [R3+URZ], R0 ;  /* 0x00000000030075a7 */ /* 0x000ea4000802017f */
[----:B--2---:R-:W-:Y:S05]  /*18b0*/  @!P1 BRA `(.L_x_24) ;  /* 0x000000a000c09947 */ /* 0x004fea0003800000 */
.L_x_23:
[----:B------:R-:W-:Y:S05]  /*18c0*/  WARPSYNC.ALL ;  /* 0x0000000000007948 */ /* 0x000fea0003800000 */
[----:B------:R-:W-:Y:S01]  /*18d0*/  UIADD3 UR4, UR41, 0x100, URZ ;  /* 0x0000010029047890 */ /* 0x000fe2000fffe03f */
[----:B------:R-:W-:Y:S01]  /*18e0*/  WARPGROUP.ARRIVE ;  /* 0x00000000000079c5 */ /* 0x000fe20000000000 */
[----:B------:R-:W-:Y:S02]  /*18f0*/  UIADD3 UR5, UR41, 0xc100, URZ ;  /* 0x0000c10029057890 */ /* 0x000fe4000fffe03f */
[----:B------:R-:W-:Y:S02]  /*1900*/  USHF.R.U32.HI UR4, URZ, 0x4, UR4 ;  /* 0x000000043f047899 */ /* 0x000fe40008011604 */
[----:B------:R-:W-:-:S02]  /*1910*/  USHF.R.U32.HI UR5, URZ, 0x4, UR5 ;  /* 0x000000043f057899 */ /* 0x000fc40008011605 */
[----:B------:R-:W-:Y:S02]  /*1920*/  ULOP3.LUT UR4, UR4, 0x3fff, URZ, 0xc0, !UPT ;  /* 0x00003fff04047892 */ /* 0x000fe4000f8ec03f */
[----:B------:R-:W-:Y:S02]  /*1930*/  ULOP3.LUT UR5, UR5, 0x3fff, URZ, 0xc0, !UPT ;  /* 0x00003fff05057892 */ /* 0x000fe4000f8ec03f */
[----:B------:R-:W-:Y:S02]  /*1940*/  ULOP3.LUT UR4, UR4, 0x10000, URZ, 0xfc, !UPT ;  /* 0x0001000004047892 */ /* 0x000fe4000f8efc3f */
[----:B------:R-:W-:Y:S02]  /*1950*/  ULOP3.LUT UR5, UR5, 0x10000, URZ, 0xfc, !UPT ;  /* 0x0001000005057892 */ /* 0x000fe4000f8efc3f */
[----:B------:R-:W-:Y:S02]  /*1960*/  ULEA UR6, UR38, UR4, 0xa ;  /* 0x0000000426067291 */ /* 0x000fe4000f8e503f */
[----:B------:R-:W-:Y:S01]  /*1970*/  ULEA UR7, UR38, UR5, 0xc ;  /* 0x0000000526077291 */ /* 0x000fe2000f8e603f */
[----:B------:R-:W-:Y:S01]  /*1980*/  UMOV UR9, 0x40000040 ;  /* 0x4000004000097882 */ /* 0x000fe20000000000 */
[----:B------:R-:W-:-:S03]  /*1990*/  UMOV UR11, 0x40000040 ;  /* 0x40000040000b7882 */ /* 0x000fc60000000000 */
[----:B------:R-:W-:Y:S02]  /*19a0*/  UMOV UR8, UR6 ;  /* 0x0000000600087c82 */ /* 0x000fe40008000000 */
[----:B------:R-:W-:Y:S02]  /*19b0*/  UMOV UR10, UR7 ;  /* 0x00000007000a7c82 */ /* 0x000fe40008000000 */
[----:B------:R-:W-:Y:S01]  /*19c0*/  HGMMA.64x256x16.F32 R24, gdesc[UR8], RZ, !UPT, gsb0 ;  /* 0x03e00000081879f0 */ /* 0x000fe2000c0008ff */
[----:B------:R-:W-:Y:S02]  /*19d0*/  UIADD3 UR8, UR6, 0x2, URZ ;  /* 0x0000000206087890 */ /* 0x000fe4000fffe03f */
[----:B------:R-:W-:Y:S01]  /*19e0*/  UIADD3 UR10, UR7, 0x2, URZ ;  /* 0x00000002070a7890 */ /* 0x000fe2000fffe03f */
[----:B------:R-:W-:Y:S01]  /*19f0*/  UMOV UR9, 0x40000040 ;  /* 0x4000004000097882 */ /* 0x000fe20000000000 */
[----:B------:R-:W-:Y:S01]  /*1a00*/  UMOV UR11, 0x40000040 ;  /* 0x40000040000b7882 */ /* 0x000fe20000000000 */
[----:B------:R-:W-:-:S02]  /*1a10*/  WARPGROUP.DEPBAR.LE gsb0, 0x0 ;  /* 0x00008000000079c5 */ /* 0x000fc40000010000 */
[----:B------:R-:W-:-:S15]  /*1a20*/  WARPGROUP.ARRIVE ;  /* 0x00000000000079c5 */ /* 0x000fde0000000000 */
[----:B------:R-:W-:-:S05]  /*1a30*/  NOP ;  /* 0x0000000000007918 */ /* 0x000fca0000000000 */
[----:B------:R-:W-:Y:S01]  /*1a40*/  HGMMA.64x256x16.F32 R24, gdesc[UR8], R24, gsb0 ;  /* 0x03e00000081879f0 */ /* 0x000fe20008000818 */
[----:B------:R-:W-:Y:S02]  /*1a50*/  UIADD3 UR8, UR6, 0x4, URZ ;  /* 0x0000000406087890 */ /* 0x000fe4000fffe03f */
[----:B------:R-:W-:Y:S01]  /*1a60*/  UIADD3 UR10, UR7, 0x4, URZ ;  /* 0x00000004070a7890 */ /* 0x000fe2000fffe03f */
[----:B------:R-:W-:Y:S01]  /*1a70*/  UMOV UR9, 0x40000040 ;  /* 0x4000004000097882 */ /* 0x000fe20000000000 */
[----:B------:R-:W-:Y:S01]  /*1a80*/  UMOV UR11, 0x40000040 ;  /* 0x40000040000b7882 */ /* 0x000fe20000000000 */
[----:B------:R-:W-:Y:S02]  /*1a90*/  WARPGROUP.DEPBAR.LE gsb0, 0x0 ;  /* 0x00008000000079c5 */ /* 0x000fe40000010000 */
        /* <DEDUP_REMOVED lines=42> */
[----:B------:R-:W-:Y:S03]  /*1d40*/  HGMMA.64x256x16.F32 R24, gdesc[UR8], R24, gsb0 ;  /* 0x03e00000081879f0 */ /* 0x000fe60008000818 */
[----:B------:R-:W-:Y:S02]  /*1d50*/  WARPGROUP.DEPBAR.LE gsb0, 0x0 ;  /* 0x00008000000079c5 */ /* 0x000fe40000010000 */
[----:B------:R-:W-:Y:S05]  /*1d60*/  @!P2 BRA `(.L_x_25) ;  /* 0x0000000400a0a947 */ /* 0x000fea0003800000 */
[----:B------:R-:W-:Y:S01]  /*1d70*/  UIADD3 UR6, UR38, 0x1, URZ ;  /* 0x0000000126067890 */ /* 0x000fe2000fffe03f */
[----:B-12---:R-:W-:Y:S02]  /*1d80*/  IMAD.U32 R0, RZ, RZ, UR43 ;  /* 0x0000002bff007e24 */ /* 0x006fe4000f8e00ff */
[----:B------:R-:W-:Y:S01]  /*1d90*/  IMAD.U32 R3, RZ, RZ, UR38 ;  /* 0x00000026ff037e24 */ /* 0x000fe2000f8e00ff */
[----:B------:R-:W-:-:S04]  /*1da0*/  UISETP.NE.AND UP0, UPT, UR6, 0x3, UPT ;  /* 0x000000030600788c */ /* 0x000fc8000bf05270 */
[----:B------:R-:W-:Y:S02]  /*1db0*/  USEL UR7, URZ, 0x1, UP0 ;  /* 0x000000013f077887 */ /* 0x000fe40008000000 */
[----:B------:R-:W-:Y:S02]  /*1dc0*/  USEL UR6, UR6, URZ, UP0 ;  /* 0x0000003f06067287 */ /* 0x000fe40008000000 */
[----:B------:R-:W-:-:S06]  /*1dd0*/  ULOP3.LUT UR7, UR39, UR7, URZ, 0x3c, !UPT ;  /* 0x0000000727077292 */ /* 0x000fcc000f8e3c3f */
[----:B------:R-:W-:-:S07]  /*1de0*/  IMAD.U32 R6, RZ, RZ, UR7 ;  /* 0x00000007ff067e24 */ /* 0x000fce000f8e00ff */
.L_x_32:
[----:B------:R-:W-:Y:S05]  /*1df0*/  @!P0 BRA `(.L_x_26) ;  /* 0x0000000000048947 */ /* 0x000fea0003800000 */
[----:B------:R-:W-:Y:S01]  /*1e00*/  BPT.TRAP 0x1 ;  /* 0x000000040000795c */ /* 0x000fe20000300000 */
.L_x_26:
[----:B------:R-:W-:Y:S01]  /*1e10*/  ULEA UR7, UR6, UR41, 0x3 ;  /* 0x0000002906077291 */ /* 0x000fe2000f8e183f */
[----:B------:R-:W-:-:S08]  /*1e20*/  SHF.L.U32 R4, R6, 0x1f, RZ ;  /* 0x0000001f06047819 */ /* 0x000fd000000006ff */
[----:B------:R1:W2:Y:S01]  /*1e30*/  SYNCS.PHASECHK.TRANS64.TRYWAIT P1, [UR7], R4 ;  /* 0x00000004ff0075a7 */ /* 0x0002a20008020147 */
[----:B------:R-:W-:Y:S05]  /*1e40*/  @!P0 BRA `(.L_x_27) ;  /* 0x0000000000048947 */ /* 0x000fea0003800000 */
[----:B------:R-:W-:Y:S01]  /*1e50*/  BPT.TRAP 0x1 ;  /* 0x000000040000795c */ /* 0x000fe20000300000 */
.L_x_27:
[----:B--2---:R-:W-:Y:S05]  /*1e60*/  @P1 BRA `(.L_x_28) ;  /* 0x0000000000081947 */ /* 0x004fea0003800000 */
[----:B------:R-:W2:Y:S02]  /*1e70*/  SYNCS.PHASECHK.TRANS64.TRYWAIT P1, [UR7], R4 ;  /* 0x00000004ff0075a7 */ /* 0x000ea40008020147 */
[----:B--2---:R-:W-:Y:S05]  /*1e80*/  @!P1 BRA `(.L_x_29) ;  /* 0x0000009c00609947 */ /* 0x004fea0003800000 */
.L_x_28:
[----:B------:R-:W-:Y:S01]  /*1e90*/  ULEA UR7, UR6, UR4, 0xa ;  /* 0x0000000406077291 */ /* 0x000fe2000f8e503f */
[----:B------:R-:W-:Y:S01]  /*1ea0*/  WARPGROUP.ARRIVE ;  /* 0x00000000000079c5 */ /* 0x000fe20000000000 */
[----:B------:R-:W-:Y:S01]  /*1eb0*/  ULEA UR12, UR6, UR5, 0xc ;  /* 0x00000005060c7291 */ /* 0x000fe2000f8e603f */
[----:B------:R-:W-:Y:S01]  /*1ec0*/  UMOV UR9, 0x40000040 ;  /* 0x4000004000097882 */ /* 0x000fe20000000000 */
[----:B------:R-:W-:-:S03]  /*1ed0*/  UMOV UR11, 0x40000040 ;  /* 0x40000040000b7882 */ /* 0x000fc60000000000 */
[----:B------:R-:W-:Y:S02]  /*1ee0*/  UMOV UR8, UR7 ;  /* 0x0000000700087c82 */ /* 0x000fe40008000000 */
[----:B------:R-:W-:Y:S02]  /*1ef0*/  UMOV UR10, UR12 ;  /* 0x0000000c000a7c82 */ /* 0x000fe40008000000 */
[----:B------:R-:W-:Y:S01]  /*1f00*/  HGMMA.64x256x16.F32 R24, gdesc[UR8], R24, gsb0 ;  /* 0x03e00000081879f0 */ /* 0x000fe20008000818 */
        /* <DEDUP_REMOVED lines=58> */
[----:B------:R-:W-:Y:S01]  /*22b0*/  BPT.TRAP 0x1 ;  /* 0x000000040000795c */ /* 0x000fe20000300000 */
.L_x_30:
[----:B------:R-:W-:-:S13]  /*22c0*/  ISETP.NE.AND P1, PT, R153, RZ, PT ;  /* 0x000000ff9900720c */ /* 0x000fda0003f25270 */
[----:B-12---:R-:W-:-:S05]  /*22d0*/  @P1 LEA R4, R3, UR41, 0x3 ;  /* 0x0000002903041c11 */ /* 0x006fca000f8e18ff */
[----:B------:R-:W-:-:S05]  /*22e0*/  @P1 VIADD R5, R4, 0x18 ;  /* 0x0000001804051836 */ /* 0x000fca0000000000 */
[----:B------:R-:W-:-:S04]  /*22f0*/  @P1 PRMT R5, R152, 0x654, R5 ;  /* 0x0000065498051816 */ /* 0x000fc80000000005 */
[----:B------:R1:W-:Y:S01]  /*2300*/  @P1 SYNCS.ARRIVE.TRANS64.RED.A1T0 RZ, [R5+URZ], RZ ;  /* 0x000000ff05ff19a7 */ /* 0x0003e2000810043f */
[----:B------:R-:W-:-:S13]  /*2310*/  ISETP.GT.U32.AND P1, PT, R16, 0x1, PT ;  /* 0x000000011000780c */ /* 0x000fda0003f24070 */
[----:B-1----:R-:W-:Y:S05]  /*2320*/  @P1 BRA `(.L_x_31) ;  /* 0x0000000000041947 */ /* 0x002fea0003800000 */
[----:B------:R-:W-:Y:S01]  /*2330*/  BPT.TRAP 0x1 ;  /* 0x000000040000795c */ /* 0x000fe20000300000 */
.L_x_31:
[----:B------:R-:W-:Y:S01]  /*2340*/  UIADD3 UR6, UR6, 0x1, URZ ;  /* 0x0000000106067890 */ /* 0x000fe2000fffe03f */
[C---:B------:R-:W-:Y:S01]  /*2350*/  ISETP.GT.AND P2, PT, R0.reuse, 0x1, PT ;  /* 0x000000010000780c */ /* 0x040fe20003f44270 */
[----:B------:R-:W-:Y:S02]  /*2360*/  VIADD R3, R3, 0x1 ;  /* 0x0000000103037836 */ /* 0x000fe40000000000 */
[----:B------:R-:W-:Y:S01]  /*2370*/  UISETP.NE.AND UP0, UPT, UR6, 0x3, UPT ;  /* 0x000000030600788c */ /* 0x000fe2000bf05270 */
[----:B------:R-:W-:Y:S02]  /*2380*/  VIADD R0, R0, 0xffffffff ;  /* 0xffffffff00007836 */ /* 0x000fe40000000000 */
[C---:B------:R-:W-:Y:S01]  /*2390*/  ISETP.NE.AND P1, PT, R3.reuse, 0x3, PT ;  /* 0x000000030300780c */ /* 0x040fe20003f25270 */
[----:B------:R-:W-:Y:S02]  /*23a0*/  USEL UR7, URZ, 0x1, UP0 ;  /* 0x000000013f077887 */ /* 0x000fe40008000000 */
[----:B------:R-:W-:Y:S01]  /*23b0*/  USEL UR6, UR6, URZ, UP0 ;  /* 0x0000003f06067287 */ /* 0x000fe20008000000 */
[----:B------:R-:W-:-:S03]  /*23c0*/  SEL R3, R3, RZ, P1 ;  /* 0x000000ff03037207 */ /* 0x000fc60000800000 */
[----:B------:R-:W-:Y:S01]  /*23d0*/  LOP3.LUT R6, R6, UR7, RZ, 0x3c, !PT ;  /* 0x0000000706067c12 */ /* 0x000fe2000f8e3cff */
[----:B------:R-:W-:Y:S07]  /*23e0*/  @P2 BRA `(.L_x_32) ;  /* 0xfffffff800802947 */ /* 0x000fee000383ffff */
.L_x_25:
[----:B-12---:R-:W1:Y:S01]  /*23f0*/  LDC R0, c[0x0][0x28c] ;  /* 0x0000a300ff007b82 */ /* 0x006e620000000800 */
[----:B------:R2:W-:Y:S01]  /*2400*/  SYNCS.ARRIVE.TRANS64.A1T0 RZ, [R160+UR45], RZ ;  /* 0x000000ffa0ff79a7 */ /* 0x0005e2000810002d */
[----:B-1----:R-:W-:-:S13]  /*2410*/  ISETP.GE.AND P1, PT, R0, 0x1, PT ;  /* 0x000000010000780c */ /* 0x002fda0003f26270 */
[----:B--2---:R-:W-:Y:S05]  /*2420*/  @!P1 BRA `(.L_x_33) ;  /* 0x0000000000449947 */ /* 0x004fea0003800000 */
[----:B------:R-:W-:Y:S05]  /*2430*/  @!P0 BRA `(.L_x_34) ;  /* 0x0000000000048947 */ /* 0x000fea0003800000 */
[----:B------:R-:W-:Y:S01]  /*2440*/  BPT.TRAP 0x1 ;  /* 0x000000040000795c */ /* 0x000fe20000300000 */
.L_x_34:
[----:B------:R-:W-:-:S13]  /*2450*/  ISETP.NE.AND P0, PT, R153, RZ, PT ;  /* 0x000000ff9900720c */ /* 0x000fda0003f05270 */
[----:B------:R-:W-:-:S05]  /*2460*/  VOTEU.ANY UP0, P0 ;  /* 0x00000000003f7886 */ /* 0x000fca0000000100 */
[----:B------:R-:W-:-:S06]  /*2470*/  @UP0 UIADD3 UR4, UR43, UR38, URZ ;  /* 0x000000262b040290 */ /* 0x000fcc000fffe03f */
[----:B------:R-:W-:Y:S02]  /*2480*/  IMAD.U32 R4, RZ, RZ, UR4 ;  /* 0x00000004ff047e24 */ /* 0x000fe4000f8e00ff */
[----:B------:R-:W-:Y:S02]  /*2490*/  IMAD.U32 R3, RZ, RZ, UR4 ;  /* 0x00000004ff037e24 */ /* 0x000fe4000f8e00ff */
[----:B------:R-:W-:-:S05]  /*24a0*/  @P0 IMAD.WIDE.U32 R4, R4, -0x55555555, RZ ;  /* 0xaaaaaaab04040825 */ /* 0x000fca00078e00ff */
[----:B------:R-:W-:-:S05]  /*24b0*/  @P0 SHF.R.U32.HI R0, RZ, 0x1, R5 ;  /* 0x00000001ff000819 */ /* 0x000fca0000011605 */
[----:B------:R-:W-:-:S05]  /*24c0*/  @P0 IMAD R0, R0, -0x3, R3 ;  /* 0xfffffffd00000824 */ /* 0x000fca00078e0203 */
[----:B------:R-:W-:-:S05]  /*24d0*/  @P0 LEA R0, R0, UR41, 0x3 ;  /* 0x0000002900000c11 */ /* 0x000fca000f8e18ff */
[----:B------:R-:W-:-:S05]  /*24e0*/  @P0 VIADD R3, R0, 0x18 ;  /* 0x0000001800030836 */ /* 0x000fca0000000000 */
[----:B------:R-:W-:-:S04]  /*24f0*/  @P0 PRMT R3, R152, 0x654, R3 ;  /* 0x0000065498030816 */ /* 0x000fc80000000003 */
[----:B------:R1:W-:Y:S01]  /*2500*/  @P0 SYNCS.ARRIVE.TRANS64.RED.A1T0 RZ, [R3+URZ], RZ ;  /* 0x000000ff03ff09a7 */ /* 0x0003e2000810043f */
[----:B------:R-:W-:-:S13]  /*2510*/  ISETP.GT.U32.AND P0, PT, R16, 0x1, PT ;  /* 0x000000011000780c */ /* 0x000fda0003f04070 */
[----:B-1----:R-:W-:Y:S05]  /*2520*/  @P0 BRA `(.L_x_33) ;  /* 0x0000000000040947 */ /* 0x002fea0003800000 */
[----:B------:R-:W-:Y:S01]  /*2530*/  BPT.TRAP 0x1 ;  /* 0x000000040000795c */ /* 0x000fe20000300000 */
.L_x_33:
[----:B------:R-:W-:Y:S01]  /*2540*/  SHF.L.U32 R0, R175, 0x1f, RZ ;  /* 0x0000001faf007819 */ /* 0x000fe200000006ff */
[----:B------:R-:W-:Y:S01]  /*2550*/  UIADD3 UR38, UR44, UR38, URZ ;  /* 0x000000262c267290 */ /* 0x000fe2000fffe03f */
[----:B------:R-:W1:Y:S01]  /*2560*/  LDC R15, c[0x0][0x288] ;  /* 0x0000a200ff0f7b82 */ /* 0x000e620000000800 */
[----:B------:R-:W-:Y:S01]  /*2570*/  UISETP.GE.U32.AND UP1, UPT, UR44, 0x3, UPT ;  /* 0x000000032c00788c */ /* 0x000fe2000bf26070 */
[----:B------:R-:W-:Y:S01]  /*2580*/  IMAD.SHL.U32 R8, R158, 0x2, RZ ;  /* 0x000000029e087824 */ /* 0x000fe200078e00ff */
[----:B------:R-:W-:Y:S02]  /*2590*/  UISETP.GT.U32.AND UP0, UPT, UR38, 0x2, UPT ;  /* 0x000000022600788c */ /* 0x000fe4000bf04070 */
[----:B------:R-:W-:Y:S02]  /*25a0*/  UIMAD.WIDE.U32 UR4, UR38, -0x55555555, URZ ;  /* 0xaaaaaaab260478a5 */ /* 0x000fe4000f8e003f */
[----:B------:R-:W-:Y:S01]  /*25b0*/  UISETP.LT.U32.AND UP0, UPT, UR44, 0x3, UP0 ;  /* 0x000000032c00788c */ /* 0x000fe20008701070 */
[----:B------:R-:W2:Y:S01]  /*25c0*/  SYNCS.PHASECHK.TRANS64.TRYWAIT P0, [R159+UR42+0x10], R0 ;  /* 0x000010009f0075a7 */ /* 0x000ea2000800016a */
[----:B------:R-:W-:Y:S01]  /*25d0*/  USHF.R.U32.HI UR4, URZ, 0x1, UR5 ;  /* 0x000000013f047899 */ /* 0x000fe20008011605 */
[----:B------:R-:W-:Y:S01]  /*25e0*/  SHF.R.S32.HI R9, RZ, 0x1f, R8 ;  /* 0x0000001fff097819 */ /* 0x000fe20000011408 */
[----:B------:R-:W-:-:S02]  /*25f0*/  USEL UR6, URZ, 0x1, !UP0 ;  /* 0x000000013f067887 */ /* 0x000fc4000c000000 */
[----:B------:R-:W-:Y:S02]  /*2600*/  UIMAD UR38, UR4, -0x3, UR38 ;  /* 0xfffffffd042678a4 */ /* 0x000fe4000f8e0226 */
[----:B------:R-:W-:-:S04]  /*2610*/  ULOP3.LUT UR39, UR39, UR6, URZ, 0x3c, !UPT ;  /* 0x0000000627277292 */ /* 0x000fc8000f8e3c3f */
[----:B------:R-:W-:Y:S01]  /*2620*/  @UP1 ULOP3.LUT UR39, UR39, 0x1, UR4, 0x78, !UPT ;  /* 0x0000000127271892 */ /* 0x000fe2000f8e7804 */
[----:B-12---:R-:W-:Y:S11]  /*2630*/  @!P0 BRA `(.L_x_35) ;  /* 0x00000094008c8947 */ /* 0x006ff60003800000 */
.L_x_316:
[----:B------:R-:W-:Y:S01]  /*2640*/  IMAD.SHL.U32 R14, R19, 0x40, RZ ;  /* 0x00000040130e7824 */ /* 0x000fe200078e00ff */
[----:B------:R-:W-:Y:S01]  /*2650*/  ULDC UR6, c[0x0][0x284] ;  /* 0x0000a10000067ab9 */ /* 0x000fe20000000800 */
[----:B0-----:R-:W-:Y:S01]  /*2660*/  IMAD.SHL.U32 R12, R22, 0x100, RZ ;  /* 0x00000100160c7824 */ /* 0x001fe200078e00ff */
[----:B------:R-:W-:Y:S01]  /*2670*/  SHF.R.S32.HI R165, RZ, 0x1f, R2 ;  /* 0x0000001fffa57819 */ /* 0x000fe20000011402 */
[----:B------:R-:W-:Y:S01]  /*2680*/  ULDC.64 UR4, c[0x0][0x5d0] ;  /* 0x0001740000047ab9 */ /* 0x000fe20000000a00 */
[----:B------:R-:W-:Y:S01]  /*2690*/  ISETP.GE.AND P0, PT, R14, UR6, PT ;  /* 0x000000060e007c0c */ /* 0x000fe2000bf06270 */
[----:B------:R-:W-:Y:S01]  /*26a0*/  IMAD.WIDE.U32 R4, R2, UR4, R8 ;  /* 0x0000000402047c25 */ /* 0x000fe2000f8e0008 */
[----:B------:R-:W-:Y:S02]  /*26b0*/  SHF.R.S32.HI R13, RZ, 0x1f, R12 ;  /* 0x0000001fff0d7819 */ /* 0x000fe4000001140c */
[C---:B------:R-:W-:Y:S01]  /*26c0*/  ISETP.GE.OR P0, PT, R12.reuse, R15, P0 ;  /* 0x0000000f0c00720c */ /* 0x040fe20000706670 */
[----:B------:R-:W-:Y:S01]  /*26d0*/  IMAD R3, R165, UR4, RZ ;  /* 0x00000004a5037c24 */ /* 0x000fe2000f8e02ff */
[----:B------:R-:W-:-:S03]  /*26e0*/  IADD3 R6, P1, R12, R4, RZ ;  /* 0x000000040c067210 */ /* 0x000fc60007f3e0ff */
[----:B------:R-:W-:-:S05]  /*26f0*/  IMAD R3, R2, UR5, R3 ;  /* 0x0000000502037c24 */ /* 0x000fca000f8e0203 */
[----:B------:R-:W-:-:S03]  /*2700*/  IADD3.X R7, R13, R5, R3, P1, !PT ;  /* 0x000000050d077210 */ /* 0x000fc60000ffe403 */
[----:B------:R-:W-:Y:S05]  /*2710*/  @P0 BRA `(.L_x_36) ;  /* 0x0000007c00040947 */ /* 0x000fea0003800000 */
[----:B------:R-:W0:Y:S01]  /*2720*/  LDC.64 R10, c[0x0][0x5c8] ;  /* 0x00017200ff0a7b82 */ /* 0x000e220000000a00 */
[----:B-----5:R-:W-:Y:S01]  /*2730*/  FSETP.NEU.AND P0, PT, R155, RZ, PT ;  /* 0x000000ff9b00720b */ /* 0x020fe20003f0d000 */
[----:B------:R-:W-:Y:S01]  /*2740*/  IMAD R3, R158, -0x2, R15 ;  /* 0xfffffffe9e037824 */ /* 0x000fe200078e020f */
[----:B------:R-:W-:Y:S01]  /*2750*/  BSSY B0, `(.L_x_36) ;  /* 0x00007bd000007945 */ /* 0x000fe20003800000 */
[----:B------:R-:W-:-:S04]  /*2760*/  IMAD.WIDE R166, R19, 0x40, R156 ;  /* 0x0000004013a67825 */ /* 0x000fc800078e029c */
[----:B-1----:R-:W-:Y:S02]  /*2770*/  IMAD.IADD R0, R3, 0x1, -R12 ;  /* 0x0000000103007824 */ /* 0x002fe400078e0a0c */
[----:B------:R-:W-:-:S03]  /*2780*/  IMAD.IADD R3, R163, 0x1, -R14 ;  /* 0x00000001a3037824 */ /* 0x000fc600078e0a0e */
[----:B------:R-:W-:-:S04]  /*2790*/  ISETP.GT.AND P2, PT, R0, RZ, PT ;  /* 0x000000ff0000720c */ /* 0x000fc80003f44270 */
[----:B------:R-:W-:Y:S01]  /*27a0*/  ISETP.GT.AND P1, PT, R3, RZ, P2 ;  /* 0x000000ff0300720c */ /* 0x000fe20001724270 */
[-C--:B0-----:R-:W-:Y:S02]  /*27b0*/  IMAD R4, R167, R10.reuse, RZ ;  /* 0x0000000aa7047224 */ /* 0x081fe400078e02ff */
[----:B------:R-:W-:-:S04]  /*27c0*/  IMAD.WIDE.U32 R6, R166, R10, R6 ;  /* 0x0000000aa6067225 */ /* 0x000fc800078e0006 */
[----:B------:R-:W-:-:S04]  /*27d0*/  IMAD R5, R166, R11, R4 ;  /* 0x0000000ba6057224 */ /* 0x000fc800078e0204 */
[----:B------:R-:W-:Y:S01]  /*27e0*/  IMAD.IADD R179, R7, 0x1, R5 ;  /* 0x0000000107b37824 */ /* 0x000fe200078e0205 */
[----:B------:R-:W-:Y:S06]  /*27f0*/  @!P0 BRA `(.L_x_37) ;  /* 0x0000005400988947 */ /* 0x000fec0003800000 */
[----:B------:R-:W0:Y:S01]  /*2800*/  LDC.64 R20, c[0x0][0x5b8] ;  /* 0x00016e00ff147b82 */ /* 0x000e220000000a00 */
[----:B------:R-:W-:-:S07]  /*2810*/  ULDC.64 UR4, c[0x0][0x5c0] ;  /* 0x0001700000047ab9 */ /* 0x000fce0000000a00 */
[----:B------:R-:W1:Y:S08]  /*2820*/  LDC.64 R168, c[0x0][0x5b0] ;  /* 0x00016c00ffa87b82 */ /* 0x000e700000000a00 */
[----:B------:R-:W2:Y:S01]  /*2830*/  LDC.64 R14, c[0x0][0x5a8] ;  /* 0x00016a00ff0e7b82 */ /* 0x000ea20000000a00 */
[-C--:B0-----:R-:W-:Y:S02]  /*2840*/  IMAD R7, R165, R20.reuse, RZ ;  /* 0x00000014a5077224 */ /* 0x081fe400078e02ff */
[----:B------:R-:W-:-:S04]  /*2850*/  IMAD.WIDE.U32 R4, R2, R20, R8 ;  /* 0x0000001402047225 */ /* 0x000fc800078e0008 */
[----:B------:R-:W-:Y:S01]  /*2860*/  IMAD R177, R2, R21, R7 ;  /* 0x0000001502b17224 */ /* 0x000fe200078e0207 */
[----:B------:R-:W-:Y:S01]  /*2870*/  IADD3 R164, P0, R12, R4, RZ ;  /* 0x000000040ca47210 */ /* 0x000fe20007f1e0ff */
[----:B-1----:R-:W-:-:S03]  /*2880*/  IMAD R4, R167, R168, RZ ;  /* 0x000000a8a7047224 */ /* 0x002fc600078e02ff */
[----:B------:R-:W-:Y:S01]  /*2890*/  IADD3.X R165, R13, R5, R177, P0, !PT ;  /* 0x000000050da57210 */ /* 0x000fe200007fe4b1 */
[C---:B------:R-:W-:Y:S02]  /*28a0*/  IMAD R21, R166.reuse, R169, R4 ;  /* 0x000000a9a6157224 */ /* 0x040fe400078e0204 */
[----:B------:R-:W-:-:S04]  /*28b0*/  IMAD.WIDE.U32 R4, R166, R168, R164 ;  /* 0x000000a8a6047225 */ /* 0x000fc800078e00a4 */
[----:B------:R-:W-:Y:S01]  /*28c0*/  IMAD.IADD R5, R5, 0x1, R21 ;  /* 0x0000000105057824 */ /* 0x000fe200078e0215 */
[----:B--2---:R-:W-:-:S04]  /*28d0*/  LEA R170, P0, R4, R14, 0x1 ;  /* 0x0000000e04aa7211 */ /* 0x004fc800078008ff */
[----:B------:R-:W-:-:S05]  /*28e0*/  LEA.HI.X R171, R4, R15, R5, 0x1, P0 ;  /* 0x0000000f04ab7211 */ /* 0x000fca00000f0c05 */
[----:B------:R0:W2:Y:S01]  /*28f0*/  @P1 LDG.E.LTC128B.U16 R19, desc[UR36][R170.64] ;  /* 0x00000024aa131981 */ /* 0x0000a2000c1e1520 */
[----:B------:R-:W-:Y:S01]  /*2900*/  IMAD.WIDE.U32 R4, R166, R168, R12 ;  /* 0x000000a8a6047225 */ /* 0x000fe200078e000c */
[----:B------:R-:W-:Y:S02]  /*2910*/  BSSY B1, `(.L_x_38) ;  /* 0x0000014000017945 */ /* 0x000fe40003800000 */
[----:B------:R-:W-:-:S04]  /*2920*/  IADD3 R172, P0, R8, R4, RZ ;  /* 0x0000000408ac7210 */ /* 0x000fc80007f1e0ff */
[----:B------:R-:W-:Y:S01]  /*2930*/  IADD3.X R173, R9, R21, R5, P0, !PT ;  /* 0x0000001509ad7210 */ /* 0x000fe200007fe405 */
[C---:B0-----:R-:W-:Y:S01]  /*2940*/  IMAD.SHL.U32 R170, R168.reuse, 0x8, RZ ;  /* 0x00000008a8aa7824 */ /* 0x041fe200078e00ff */
[----:B------:R-:W-:Y:S01]  /*2950*/  SHF.L.U64.HI R171, R168, 0x3, R169 ;  /* 0x00000003a8ab7819 */ /* 0x000fe200000102a9 */
[----:B------:R-:W-:-:S04]  /*2960*/  IMAD.WIDE.U32 R172, R2, R20, R172 ;  /* 0x0000001402ac7225 */ /* 0x000fc800078e00ac */
[----:B------:R-:W-:Y:S02]  /*2970*/  IMAD.IADD R7, R177, 0x1, R173 ;  /* 0x00000001b1077824 */ /* 0x000fe400078e02ad */
[----:B--2---:R-:W-:-:S05]  /*2980*/  HADD2.F32 R4, -RZ, R19.H0_H0 ;  /* 0x20000013ff047230 */ /* 0x004fca0000004100 */
[----:B------:R-:W-:Y:S01]  /*2990*/  FMUL R5, R4, R155 ;  /* 0x0000009b04057220 */ /* 0x000fe20000400000 */
[----:B------:R-:W-:-:S03]  /*29a0*/  LEA R4, P0, R6, UR4, 0x1 ;  /* 0x0000000406047c11 */ /* 0x000fc6000f8008ff */
[----:B------:R-:W-:Y:S01]  /*29b0*/  FFMA R24, R24, R154, R5 ;  /* 0x0000009a18187223 */ /* 0x000fe20000000005 */
[----:B------:R-:W-:Y:S02]  /*29c0*/  LEA.HI.X R5, R6, UR5, R179, 0x1, P0 ;  /* 0x0000000506057c11 */ /* 0x000fe400080f0cb3 */
[----:B------:R-:W-:Y:S02]  /*29d0*/  ISETP.GT.AND P0, PT, R0, 0x1, PT ;  /* 0x000000010000780c */ /* 0x000fe40003f04270 */
[----:B------:R-:W-:Y:S02]  /*29e0*/  F2FP.F16.F32.PACK_AB R24, RZ, R24 ;  /* 0x00000018ff18723e */ /* 0x000fe400000000ff */
[----:B------:R-:W-:Y:S02]  /*29f0*/  ISETP.GT.AND P3, PT, R3, RZ, P0 ;  /* 0x000000ff0300720c */ /* 0x000fe40000764270 */
[C---:B------:R-:W-:Y:S01]  /*2a00*/  LEA R6, P4, R172.reuse, R14, 0x1 ;  /* 0x0000000eac067211 */ /* 0x040fe200078808ff */
[----:B------:R0:W-:Y:S03]  /*2a10*/  @P1 STG.E.U16 desc[UR36][R4.64], R24 ;  /* 0x0000001804001986 */ /* 0x0001e6000c101524 */
[----:B------:R-:W-:-:S07]  /*2a20*/  LEA.HI.X R7, R172, R15, R7, 0x1, P4 ;  /* 0x0000000fac077211 */ /* 0x000fce00020f0c07 */
[----:B------:R-:W-:Y:S05]  /*2a30*/  @!P3 BRA `(.L_x_39) ;  /* 0x000000000004b947 */ /* 0x000fea0003800000 */
[----:B------:R1:W5:Y:S02]  /*2a40*/  LDG.E.LTC128B.U16 R19, desc[UR36][R6.64+0x2] ;  /* 0x0000022406137981 */ /* 0x000364000c1e1520 */
.L_x_39:
[----:B------:R-:W-:Y:S05]  /*2a50*/  BSYNC B1 ;  /* 0x0000000000017941 */ /* 0x000fea0003800000 */
.L_x_38:
[----:B-----5:R-:W-:Y:S01]  /*2a60*/  HADD2.F32 R22, -RZ, R19.H0_H0 ;  /* 0x20000013ff167230 */ /* 0x020fe20000004100 */
[----:B------:R-:W-:Y:S01]  /*2a70*/  ISETP.GT.AND P2, PT, R3, 0x8, P2 ;  /* 0x000000080300780c */ /* 0x000fe20001744270 */
[----:B------:R-:W-:-:S04]  /*2a80*/  IMAD.WIDE.U32 R170, R166, R168, R170 ;  /* 0x000000a8a6aa7225 */ /* 0x000fc800078e00aa */
[----:B------:R-:W-:Y:S01]  /*2a90*/  FMUL R22, R22, R155 ;  /* 0x0000009b16167220 */ /* 0x000fe20000400000 */
[----:B------:R-:W-:Y:S01]  /*2aa0*/  IMAD.IADD R167, R21, 0x1, R171 ;  /* 0x0000000115a77824 */ /* 0x000fe200078e02ab */
[----:B------:R-:W-:Y:S02]  /*2ab0*/  IADD3 R21, P1, R164, R170, RZ ;  /* 0x000000aaa4157210 */ /* 0x000fe40007f3e0ff */
[----:B------:R-:W-:-:S03]  /*2ac0*/  FFMA R22, R25, R154, R22 ;  /* 0x0000009a19167223 */ /* 0x000fc60000000016 */
[----:B------:R-:W-:Y:S01]  /*2ad0*/  IMAD.X R164, R167, 0x1, R165, P1 ;  /* 0x00000001a7a47824 */ /* 0x000fe200008e06a5 */
[C---:B0-----:R-:W-:Y:S02]  /*2ae0*/  LEA R24, P1, R21.reuse, R14, 0x1 ;  /* 0x0000000e15187211 */ /* 0x041fe400078208ff */
[----:B------:R-:W-:Y:S02]  /*2af0*/  F2FP.F16.F32.PACK_AB R22, RZ, R22 ;  /* 0x00000016ff16723e */ /* 0x000fe400000000ff */
[----:B------:R-:W-:-:S03]  /*2b00*/  LEA.HI.X R25, R21, R15, R164, 0x1, P1 ;  /* 0x0000000f15197211 */ /* 0x000fc600008f0ca4 */
[----:B------:R0:W-:Y:S04]  /*2b10*/  @P3 STG.E.U16 desc[UR36][R4.64+0x2], R22 ;  /* 0x0000021604003986 */ /* 0x0001e8000c101524 */
[----:B------:R-:W2:Y:S01]  /*2b20*/  @P2 LDG.E.LTC128B.U16 R19, desc[UR36][R24.64] ;  /* 0x0000002418132981 */ /* 0x000ea2000c1e1520 */
[----:B------:R-:W-:Y:S01]  /*2b30*/  IADD3 R8, P1, P3, R8, R170, R12 ;  /* 0x000000aa08087210 */ /* 0x000fe20007b3e00c */
[----:B------:R-:W-:Y:S01]  /*2b40*/  BSSY B1, `(.L_x_40) ;  /* 0x0000011000017945 */ /* 0x000fe20003800000 */
[C---:B------:R-:W-:Y:S02]  /*2b50*/  SHF.L.U64.HI R11, R10.reuse, 0x4, R11 ;  /* 0x000000040a0b7819 */ /* 0x040fe4000001020b */
[----:B------:R-:W-:Y:S02]  /*2b60*/  IADD3.X R9, R9, R167, R13, P1, P3 ;  /* 0x000000a709097210 */ /* 0x000fe40000fe640d */
[----:B------:R-:W-:-:S02]  /*2b70*/  LEA R10, P1, R10, R4, 0x4 ;  /* 0x000000040a0a7211 */ /* 0x000fc400078220ff */
[----:B------:R-:W-:Y:S01]  /*2b80*/  ISETP.GT.AND P0, PT, R3, 0x8, P0 ;  /* 0x000000080300780c */ /* 0x000fe20000704270 */
[----:B------:R-:W-:-:S04]  /*2b90*/  IMAD.WIDE.U32 R20, R2, R20, R8 ;  /* 0x0000001402147225 */ /* 0x000fc800078e0008 */
[----:B------:R-:W-:Y:S01]  /*2ba0*/  IMAD.X R11, R11, 0x1, R5, P1 ;  /* 0x000000010b0b7824 */ /* 0x000fe200008e0605 */
[----:B------:R-:W-:Y:S01]  /*2bb0*/  LEA R8, P3, R20, R14, 0x1 ;  /* 0x0000000e14087211 */ /* 0x000fe200078608ff */
[----:B------:R-:W-:-:S05]  /*2bc0*/  IMAD.IADD R2, R177, 0x1, R21 ;  /* 0x00000001b1027824 */ /* 0x000fca00078e0215 */
[----:B------:R-:W-:Y:S01]  /*2bd0*/  LEA.HI.X R9, R20, R15, R2, 0x1, P3 ;  /* 0x0000000f14097211 */ /* 0x000fe200018f0c02 */
[----:B--2---:R-:W-:-:S05]  /*2be0*/  HADD2.F32 R12, -RZ, R19.H0_H0 ;  /* 0x20000013ff0c7230 */ /* 0x004fca0000004100 */
[----:B------:R-:W-:-:S04]  /*2bf0*/  FMUL R13, R12, R155 ;  /* 0x0000009b0c0d7220 */ /* 0x000fc80000400000 */
[----:B------:R-:W-:-:S05]  /*2c00*/  FFMA R13, R26, R154, R13 ;  /* 0x0000009a1a0d7223 */ /* 0x000fca000000000d */
[----:B------:R-:W-:-:S05]  /*2c10*/  F2FP.F16.F32.PACK_AB R13, RZ, R13 ;  /* 0x0000000dff0d723e */ /* 0x000fca00000000ff */
[----:B------:R0:W-:Y:S01]  /*2c20*/  @P2 STG.E.U16 desc[UR36][R10.64], R13 ;  /* 0x0000000d0a002986 */ /* 0x0001e2000c101524 */
[----:B------:R-:W-:Y:S05]  /*2c30*/  @!P0 BRA `(.L_x_41) ;  /* 0x0000000000048947 */ /* 0x000fea0003800000 */
[----:B------:R2:W5:Y:S02]  /*2c40*/  LDG.E.LTC128B.U16 R19, desc[UR36][R8.64+0x2] ;  /* 0x0000022408137981 */ /* 0x000564000c1e1520 */
.L_x_41:
[----:B------:R-:W-:Y:S05]  /*2c50*/  BSYNC B1 ;  /* 0x0000000000017941 */ /* 0x000fea0003800000 */
.L_x_40:
[----:B-----5:R-:W-:Y:S01]  /*2c60*/  HADD2.F32 R2, -RZ, R19.H0_H0 ;  /* 0x20000013ff027230 */ /* 0x020fe20000004100 */
[----:B------:R-:W-:Y:S01]  /*2c70*/  ISETP.GT.AND P1, PT, R0, 0x8, PT ;  /* 0x000000080000780c */ /* 0x000fe20003f24270 */
[----:B------:R-:W-:Y:S03]  /*2c80*/  BSSY B1, `(.L_x_42) ;  /* 0x0000008000017945 */ /* 0x000fe60003800000 */
[----:B------:R-:W-:Y:S01]  /*2c90*/  FMUL R2, R2, R155 ;  /* 0x0000009b02027220 */ /* 0x000fe20000400000 */
[----:B------:R-:W-:-:S03]  /*2ca0*/  ISETP.GT.AND P2, PT, R3, RZ, P1 ;  /* 0x000000ff0300720c */ /* 0x000fc60000f44270 */
[----:B------:R-:W-:-:S05]  /*2cb0*/  FFMA R2, R27, R154, R2 ;  /* 0x0000009a1b027223 */ /* 0x000fca0000000002 */
[----:B------:R-:W-:-:S05]  /*2cc0*/  F2FP.F16.F32.PACK_AB R2, RZ, R2 ;  /* 0x00000002ff02723e */ /* 0x000fca00000000ff */
[----:B------:R3:W-:Y:S01]  /*2cd0*/  @P0 STG.E.U16 desc[UR36][R10.64+0x2], R2 ;  /* 0x000002020a000986 */ /* 0x0007e2000c101524 */
[----:B------:R-:W-:Y:S05]  /*2ce0*/  @!P2 BRA `(.L_x_43) ;  /* 0x000000000004a947 */ /* 0x000fea0003800000 */
[----:B------:R4:W5:Y:S02]  /*2cf0*/  LDG.E.LTC128B.U16 R19, desc[UR36][R6.64+0x10] ;  /* 0x0000102406137981 */ /* 0x000964000c1e1520 */
.L_x_43:
[----:B------:R-:W-:Y:S05]  /*2d00*/  BSYNC B1 ;  /* 0x0000000000017941 */ /* 0x000fea0003800000 */
.L_x_42:
[----:B---3-5:R-:W-:Y:S01]  /*2d10*/  HADD2.F32 R2, -RZ, R19.H0_H0 ;  /* 0x20000013ff027230 */ /* 0x028fe20000004100 */
[----:B------:R-:W-:Y:S01]  /*2d20*/  ISETP.GT.AND P0, PT, R0, 0x9, PT ;  /* 0x000000090000780c */ /* 0x000fe20003f04270 */
[----:B------:R-:W-:Y:S03]  /*2d30*/  BSSY B1, `(.L_x_44) ;  /* 0x0000008000017945 */ /* 0x000fe60003800000 */
[----:B0-----:R-:W-:Y:S01]  /*2d40*/  FMUL R13, R2, R155 ;  /* 0x0000009b020d7220 */ /* 0x001fe20000400000 */
[----:B------:R-:W-:-:S03]  /*2d50*/  ISETP.GT.AND P3, PT, R3, RZ, P0 ;  /* 0x000000ff0300720c */ /* 0x000fc60000764270 */
[----:B------:R-:W-:-:S05]  /*2d60*/  FFMA R13, R28, R154, R13 ;  /* 0x0000009a1c0d7223 */ /* 0x000fca000000000d */
[----:B------:R-:W-:-:S05]  /*2d70*/  F2FP.F16.F32.PACK_AB R13, RZ, R13 ;  /* 0x0000000dff0d723e */ /* 0x000fca00000000ff */
[----:B------:R0:W-:Y:S01]  /*2d80*/  @P2 STG.E.U16 desc[UR36][R4.64+0x10], R13 ;  /* 0x0000100d04002986 */ /* 0x0001e2000c101524 */
[----:B------:R-:W-:Y:S05]  /*2d90*/  @!P3 BRA `(.L_x_45) ;  /* 0x000000000004b947 */ /* 0x000fea0003800000 */
[----:B------:R3:W5:Y:S02]  /*2da0*/  LDG.E.LTC128B.U16 R19, desc[UR36][R6.64+0x12] ;  /* 0x0000122406137981 */ /* 0x000764000c1e1520 */
.L_x_45:
[----:B------:R-:W-:Y:S05]  /*2db0*/  BSYNC B1 ;  /* 0x0000000000017941 */ /* 0x000fea0003800000 */
.L_x_44:
[----:B-----5:R-:W-:Y:S01]  /*2dc0*/  HADD2.F32 R2, -RZ, R19.H0_H0 ;  /* 0x20000013ff027230 */ /* 0x020fe20000004100 */
[----:B------:R-:W-:Y:S01]  /*2dd0*/  ISETP.GT.AND P1, PT, R3, 0x8, P1 ;  /* 0x000000080300780c */ /* 0x000fe20000f24270 */
[----:B------:R-:W-:Y:S03]  /*2de0*/  BSSY B1, `(.L_x_46) ;  /* 0x0000007000017945 */ /* 0x000fe60003800000 */
[----:B------:R-:W-:-:S04]  /*2df0*/  FMUL R2, R2, R155 ;  /* 0x0000009b02027220 */ /* 0x000fc80000400000 */
[----:B------:R-:W-:-:S05]  /*2e00*/  FFMA R2, R29, R154, R2 ;  /* 0x0000009a1d027223 */ /* 0x000fca0000000002 */
[----:B------:R-:W-:-:S05]  /*2e10*/  F2FP.F16.F32.PACK_AB R2, RZ, R2 ;  /* 0x00000002ff02723e */ /* 0x000fca00000000ff */
[----:B------:R0:W-:Y:S01]  /*2e20*/  @P3 STG.E.U16 desc[UR36][R4.64+0x12], R2 ;  /* 0x0000120204003986 */ /* 0x0001e2000c101524 */
[----:B------:R-:W-:Y:S05]  /*2e30*/  @!P1 BRA `(.L_x_47) ;  /* 0x0000000000049947 */ /* 0x000fea0003800000 */
[----:B------:R0:W5:Y:S02]  /*2e40*/  LDG.E.LTC128B.U16 R19, desc[UR36][R8.64+0x10] ;  /* 0x0000102408137981 */ /* 0x000164000c1e1520 */
.L_x_47:
[----:B------:R-:W-:Y:S05]  /*2e50*/  BSYNC B1 ;  /* 0x0000000000017941 */ /* 0x000fea0003800000 */
.L_x_46:
[----:B0----5:R-:W-:Y:S01]  /*2e60*/  HADD2.F32 R2, -RZ, R19.H0_H0 ;  /* 0x20000013ff027230 */ /* 0x021fe20000004100 */
        /* <DEDUP_REMOVED lines=8> */
.L_x_49:
[----:B------:R-:W-:Y:S05]  /*2ef0*/  BSYNC B1 ;  /* 0x0000000000017941 */ /* 0x000fea0003800000 */
.L_x_48:
        /* <DEDUP_REMOVED lines=10> */
.L_x_51:
[----:B------:R-:W-:Y:S05]  /*2fa0*/  BSYNC B1 ;  /* 0x0000000000017941 */ /* 0x000fea0003800000 */
.L_x_50:
[----:B0----5:R-:W-:Y:S01]  /*2fb0*/  HADD2.F32 R2, -RZ, R19.H0_H0 ;  /* 0x20000013ff027230 */ /* 0x021fe20000004100 */
        /* <DEDUP_REMOVED lines=9> */
.L_x_53:
[----:B------:R-:W-:Y:S05]  /*3050*/  BSYNC B1 ;  /* 0x0000000000017941 */ /* 0x000fea0003800000 */
.L_x_52:
        /* <DEDUP_REMOVED lines=9> */
.L_x_55:
[----:B------:R-:W-:Y:S05]  /*30f0*/  BSYNC B1 ;  /* 0x0000000000017941 */ /* 0x000fea0003800000 */
.L_x_54:
        /* <DEDUP_REMOVED lines=9> */
.L_x_57:
[----:B------:R-:W-:Y:S05]  /*3190*/  BSYNC B1 ;  /* 0x0000000000017941 */ /* 0x000fea0003800000 */
.L_x_56:
        /* <DEDUP_REMOVED lines=10> */
.L_x_59:
[----:B------:R-:W-:Y:S05]  /*3240*/  BSYNC B1 ;  /* 0x0000000000017941 */ /* 0x000fea0003800000 */
.L_x_58:
        /* <DEDUP_REMOVED lines=10> */
.L_x_61:
[----:B------:R-:W-:Y:S05]  /*32f0*/  BSYNC B1 ;  /* 0x0000000000017941 */ /* 0x000fea0003800000 */
.L_x_60:
        /* <DEDUP_REMOVED lines=9> */
.L_x_63:
[----:B------:R-:W-:Y:S05]  /*3390*/  BSYNC B1 ;  /* 0x0000000000017941 */ /* 0x000fea0003800000 */
.L_x_62:
        /* <DEDUP_REMOVED lines=9> */
.L_x_65:
[----:B------:R-:W-:Y:S05]  /*3430*/  BSYNC B1 ;  /* 0x0000000000017941 */ /* 0x000fea0003800000 */
.L_x_64:
        /* <DEDUP_REMOVED lines=10> */
.L_x_67:
[----:B------:R-:W-:Y:S05]  /*34e0*/  BSYNC B1 ;  /* 0x0000000000017941 */ /* 0x000fea0003800000 */
.L_x_66:
        /* <DEDUP_REMOVED lines=10> */
.L_x_69:
[----:B------:R-:W-:Y:S05]  /*3590*/  BSYNC B1 ;  /* 0x0000000000017941 */ /* 0x000fea0003800000 */
.L_x_68:
        /* <DEDUP_REMOVED lines=9> */
.L_x_71:
[----:B------:R-:W-:Y:S05]  /*3630*/  BSYNC B1 ;  /* 0x0000000000017941 */ /* 0x000fea0003800000 */
.L_x_70:
        /* <DEDUP_REMOVED lines=9> */
.L_x_73:
[----:B------:R-:W-:Y:S05]  /*36d0*/  BSYNC B1 ;  /* 0x0000000000017941 */ /* 0x000fea0003800000 */
.L_x_72:
        /* <DEDUP_REMOVED lines=10> */
.L_x_75:
[----:B------:R-:W-:Y:S05]  /*3780*/  BSYNC B1 ;  /* 0x0000000000017941 */ /* 0x000fea0003800000 */
.L_x_74:
        /* <DEDUP_REMOVED lines=10> */
.L_x_77:
[----:B------:R-:W-:Y:S05]  /*3830*/  BSYNC B1 ;  /* 0x0000000000017941 */ /* 0x000fea0003800000 */
.L_x_76:
        /* <DEDUP_REMOVED lines=9> */
.L_x_79:
[----:B------:R-:W-:Y:S05]  /*38d0*/  BSYNC B1 ;  /* 0x0000000000017941 */ /* 0x000fea0003800000 */
.L_x_78:
        /* <DEDUP_REMOVED lines=9> */
.L_x_81:
[----:B------:R-:W-:Y:S05]  /*3970*/  BSYNC B1 ;  /* 0x0000000000017941 */ /* 0x000fea0003800000 */
.L_x_80:
        /* <DEDUP_REMOVED lines=10> */
.L_x_83:
[----:B------:R-:W-:Y:S05]  /*3a20*/  BSYNC B1 ;  /* 0x0000000000017941 */ /* 0x000fea0003800000 */
.L_x_82:
        /* <DEDUP_REMOVED lines=10> */
.L_x_85:
[----:B------:R-:W-:Y:S05]  /*3ad0*/  BSYNC B1 ;  /* 0x0000000000017941 */ /* 0x000fea0003800000 */
.L_x_84:
        /* <DEDUP_REMOVED lines=9> */
.L_x_87:
[----:B------:R-:W-:Y:S05]  /*3b70*/  BSYNC B1 ;  /* 0x0000000000017941 */ /* 0x000fea0003800000 */
.L_x_86:
        /* <DEDUP_REMOVED lines=9> */
.L_x_89:
[----:B------:R-:W-:Y:S05]  /*3c10*/  BSYNC B1 ;  /* 0x0000000000017941 */ /* 0x000fea0003800000 */
.L_x_88:
        /* <DEDUP_REMOVED lines=10> */
.L_x_91:
[----:B------:R-:W-:Y:S05]  /*3cc0*/  BSYNC B1 ;  /* 0x0000000000017941 */ /* 0x000fea0003800000 */
.L_x_90:
        /* <DEDUP_REMOVED lines=10> */
.L_x_93:
[----:B------:R-:W-:Y:S05]  /*3d70*/  BSYNC B1 ;  /* 0x0000000000017941 */ /* 0x000fea0003800000 */
.L_x_92:
        /* <DEDUP_REMOVED lines=9> */
.L_x_95:
[----:B------:R-:W-:Y:S05]  /*3e10*/  BSYNC B1 ;  /* 0x0000000000017941 */ /* 0x000fea0003800000 */
.L_x_94:
        /* <DEDUP_REMOVED lines=9> */
.L_x_97:
[----:B------:R-:W-:Y:S05]  /*3eb0*/  BSYNC B1 ;  /* 0x0000000000017941 */ /* 0x000fea0003800000 */
.L_x_96:
        /* <DEDUP_REMOVED lines=10> */
.L_x_99:
[----:B------:R-:W-:Y:S05]  /*3f60*/  BSYNC B1 ;  /* 0x0000000000017941 */ /* 0x000fea0003800000 */
.L_x_98:
        /* <DEDUP_REMOVED lines=10> */
.L_x_101:
[----:B------:R-:W-:Y:S05]  /*4010*/  BSYNC B1 ;  /* 0x0000000000017941 */ /* 0x000fea0003800000 */
.L_x_100:
        /* <DEDUP_REMOVED lines=9> */
.L_x_103:
[----:B------:R-:W-:Y:S05]  /*40b0*/  BSYNC B1 ;  /* 0x0000000000017941 */ /* 0x000fea0003800000 */
.L_x_102:
        /* <DEDUP_REMOVED lines=9> */
.L_x_105:
[----:B------:R-:W-:Y:S05]  /*4150*/  BSYNC B1 ;  /* 0x0000000000017941 */ /* 0x000fea0003800000 */
.L_x_104:
        /* <DEDUP_REMOVED lines=10> */
.L_x_107:
[----:B------:R-:W-:Y:S05]  /*4200*/  BSYNC B1 ;  /* 0x0000000000017941 */ /* 0x000fea0003800000 */
.L_x_106:
        /* <DEDUP_REMOVED lines=10> */
.L_x_109:
[----:B------:R-:W-:Y:S05]  /*42b0*/  BSYNC B1 ;  /* 0x0000000000017941 */ /* 0x000fea0003800000 */
.L_x_108:
        /* <DEDUP_REMOVED lines=9> */
.L_x_111:
[----:B------:R-:W-:Y:S05]  /*4350*/  BSYNC B1 ;  /* 0x0000000000017941 */ /* 0x000fea0003800000 */
.L_x_110:
        /* <DEDUP_REMOVED lines=9> */
.L_x_113:
[----:B------:R-:W-:Y:S05]  /*43f0*/  BSYNC B1 ;  /* 0x0000000000017941 */ /* 0x000fea0003800000 */
.L_x_112:
        /* <DEDUP_REMOVED lines=10> */
.L_x_115:
[----:B------:R-:W-:Y:S05]  /*44a0*/  BSYNC B1 ;  /* 0x0000000000017941 */ /* 0x000fea0003800000 */
.L_x_114:
        /* <DEDUP_REMOVED lines=10> */
.L_x_117:
[----:B------:R-:W-:Y:S05]  /*4550*/  BSYNC B1 ;  /* 0x0000000000017941 */ /* 0x000fea0003800000 */
.L_x_116:
        /* <DEDUP_REMOVED lines=9> */
.L_x_119:
[----:B------:R-:W-:Y:S05]  /*45f0*/  BSYNC B1 ;  /* 0x0000000000017941 */ /* 0x000fea0003800000 */
.L_x_118:
        /* <DEDUP_REMOVED lines=9> */
.L_x_121:
[----:B------:R-:W-:Y:S05]  /*4690*/  BSYNC B1 ;  /* 0x0000000000017941 */ /* 0x000fea0003800000 */
.L_x_120:
        /* <DEDUP_REMOVED lines=10> */
.L_x_123:
[----:B------:R-:W-:Y:S05]  /*4740*/  BSYNC B1 ;  /* 0x0000000000017941 */ /* 0x000fea0003800000 */
.L_x_122:
        /* <DEDUP_REMOVED lines=10> */
.L_x_125:
[----:B------:R-:W-:Y:S05]  /*47f0*/  BSYNC B1 ;  /* 0x0000000000017941 */ /* 0x000fea0003800000 */
.L_x_124:
        /* <DEDUP_REMOVED lines=9> */
.L_x_127:
[----:B------:R-:W-:Y:S05]  /*4890*/  BSYNC B1 ;  /* 0x0000000000017941 */ /* 0x000fea0003800000 */
.L_x_126:
        /* <DEDUP_REMOVED lines=9> */
.L_x_129:
[----:B------:R-:W-:Y:S05]  /*4930*/  BSYNC B1 ;  /* 0x0000000000017941 */ /* 0x000fea0003800000 */
.L_x_128:
        /* <DEDUP_REMOVED lines=10> */
.L_x_131:
[----:B------:R-:W-:Y:S05]  /*49e0*/  BSYNC B1 ;  /* 0x0000000000017941 */ /* 0x000fea0003800000 */
.L_x_130:
        /* <DEDUP_REMOVED lines=10> */
.L_x_133:
[----:B------:R-:W-:Y:S05]  /*4a90*/  BSYNC B1 ;  /* 0x0000000000017941 */ /* 0x000fea0003800000 */
.L_x_132:
        /* <DEDUP_REMOVED lines=9> */
.L_x_135:
[----:B------:R-:W-:Y:S05]  /*4b30*/  BSYNC B1 ;  /* 0x0000000000017941 */ /* 0x000fea0003800000 */
.L_x_134:
        /* <DEDUP_REMOVED lines=9> */
.L_x_137:
[----:B------:R-:W-:Y:S05]  /*4bd0*/  BSYNC B1 ;  /* 0x0000000000017941 */ /* 0x000fea0003800000 */
.L_x_136:
        /* <DEDUP_REMOVED lines=10> */
.L_x_139:
[----:B------:R-:W-:Y:S05]  /*4c80*/  BSYNC B1 ;  /* 0x0000000000017941 */ /* 0x000fea0003800000 */
.L_x_138:
        /* <DEDUP_REMOVED lines=10> */
.L_x_141:
[----:B------:R-:W-:Y:S05]  /*4d30*/  BSYNC B1 ;  /* 0x0000000000017941 */ /* 0x000fea0003800000 */
.L_x_140:
        /* <DEDUP_REMOVED lines=9> */
.L_x_143:
[----:B------:R-:W-:Y:S05]  /*4dd0*/  BSYNC B1 ;  /* 0x0000000000017941 */ /* 0x000fea0003800000 */
.L_x_142:
        /* <DEDUP_REMOVED lines=9> */
.L_x_145:
[----:B------:R-:W-:Y:S05]  /*4e70*/  BSYNC B1 ;  /* 0x0000000000017941 */ /* 0x000fea0003800000 */
.L_x_144:
        /* <DEDUP_REMOVED lines=10> */
.L_x_147:
[----:B------:R-:W-:Y:S05]  /*4f20*/  BSYNC B1 ;  /* 0x0000000000017941 */ /* 0x000fea0003800000 */
.L_x_146:
        /* <DEDUP_REMOVED lines=10> */
.L_x_149:
[----:B------:R-:W-:Y:S05]  /*4fd0*/  BSYNC B1 ;  /* 0x0000000000017941 */ /* 0x000fea0003800000 */
.L_x_148:
        /* <DEDUP_REMOVED lines=9> */
.L_x_151:
[----:B------:R-:W-:Y:S05]  /*5070*/  BSYNC B1 ;  /* 0x0000000000017941 */ /* 0x000fea0003800000 */
.L_x_150:
        /* <DEDUP_REMOVED lines=9> */
.L_x_153:
[----:B------:R-:W-:Y:S05]  /*5110*/  BSYNC B1 ;  /* 0x0000000000017941 */ /* 0x000fea0003800000 */
.L_x_152:
        /* <DEDUP_REMOVED lines=10> */
.L_x_155:
[----:B------:R-:W-:Y:S05]  /*51c0*/  BSYNC B1 ;  /* 0x0000000000017941 */ /* 0x000fea0003800000 */
.L_x_154:
        /* <DEDUP_REMOVED lines=10> */
.L_x_157:
[----:B------:R-:W-:Y:S05]  /*5270*/  BSYNC B1 ;  /* 0x0000000000017941 */ /* 0x000fea0003800000 */
.L_x_156:
        /* <DEDUP_REMOVED lines=9> */
.L_x_159:
[----:B------:R-:W-:Y:S05]  /*5310*/  BSYNC B1 ;  /* 0x0000000000017941 */ /* 0x000fea0003800000 */
.L_x_158:
        /* <DEDUP_REMOVED lines=9> */
.L_x_161:
[----:B------:R-:W-:Y:S05]  /*53b0*/  BSYNC B1 ;  /* 0x0000000000017941 */ /* 0x000fea0003800000 */
.L_x_160:
        /* <DEDUP_REMOVED lines=10> */
.L_x_163:
[----:B------:R-:W-:Y:S05]  /*5460*/  BSYNC B1 ;  /* 0x0000000000017941 */ /* 0x000fea0003800000 */
.L_x_162:
        /* <DEDUP_REMOVED lines=10> */
.L_x_165:
[----:B------:R-:W-:Y:S05]  /*5510*/  BSYNC B1 ;  /* 0x0000000000017941 */ /* 0x000fea0003800000 */
.L_x_164:
        /* <DEDUP_REMOVED lines=9> */
.L_x_167:
[----:B------:R-:W-:Y:S05]  /*55b0*/  BSYNC B1 ;  /* 0x0000000000017941 */ /* 0x000fea0003800000 */
.L_x_166:
        /* <DEDUP_REMOVED lines=9> */
.L_x_169:
[----:B------:R-:W-:Y:S05]  /*5650*/  BSYNC B1 ;  /* 0x0000000000017941 */ /* 0x000fea0003800000 */
.L_x_168:
        /* <DEDUP_REMOVED lines=10> */
.L_x_171:
[----:B------:R-:W-:Y:S05]  /*5700*/  BSYNC B1 ;  /* 0x0000000000017941 */ /* 0x000fea0003800000 */
.L_x_170:
        /* <DEDUP_REMOVED lines=10> */
.L_x_173:
[----:B------:R-:W-:Y:S05]  /*57b0*/  BSYNC B1 ;  /* 0x0000000000017941 */ /* 0x000fea0003800000 */
.L_x_172:
        /* <DEDUP_REMOVED lines=9> */
.L_x_175:
[----:B------:R-:W-:Y:S05]  /*5850*/  BSYNC B1 ;  /* 0x0000000000017941 */ /* 0x000fea0003800000 */
.L_x_174:
        /* <DEDUP_REMOVED lines=9> */
.L_x_177:
[----:B------:R-:W-:Y:S05]  /*58f0*/  BSYNC B1 ;  /* 0x0000000000017941 */ /* 0x000fea0003800000 */
.L_x_176:
        /* <DEDUP_REMOVED lines=10> */
.L_x_179:
[----:B------:R-:W-:Y:S05]  /*59a0*/  BSYNC B1 ;  /* 0x0000000000017941 */ /* 0x000fea0003800000 */
.L_x_178:
        /* <DEDUP_REMOVED lines=10> */
.L_x_181:
[----:B------:R-:W-:Y:S05]  /*5a50*/  BSYNC B1 ;  /* 0x0000000000017941 */ /* 0x000fea0003800000 */
.L_x_180:
        /* <DEDUP_REMOVED lines=9> */
.L_x_183:
[----:B------:R-:W-:Y:S05]  /*5af0*/  BSYNC B1 ;  /* 0x0000000000017941 */ /* 0x000fea0003800000 */
.L_x_182:
        /* <DEDUP_REMOVED lines=9> */
.L_x_185:
[----:B------:R-:W-:Y:S05]  /*5b90*/  BSYNC B1 ;  /* 0x0000000000017941 */ /* 0x000fea0003800000 */
.L_x_184:
        /* <DEDUP_REMOVED lines=10> */
.L_x_187:
[----:B------:R-:W-:Y:S05]  /*5c40*/  BSYNC B1 ;  /* 0x0000000000017941 */ /* 0x000fea0003800000 */
.L_x_186:
        /* <DEDUP_REMOVED lines=10> */
.L_x_189:
[----:B------:R-:W-:Y:S05]  /*5cf0*/  BSYNC B1 ;  /* 0x0000000000017941 */ /* 0x000fea0003800000 */
.L_x_188:
        /* <DEDUP_REMOVED lines=9> */
.L_x_191:
[----:B------:R-:W-:Y:S05]  /*5d90*/  BSYNC B1 ;  /* 0x0000000000017941 */ /* 0x000fea0003800000 */
.L_x_190:
        /* <DEDUP_REMOVED lines=9> */
.L_x_193:
[----:B------:R-:W-:Y:S05]  /*5e30*/  BSYNC B1 ;  /* 0x0000000000017941 */ /* 0x000fea0003800000 */
.L_x_192:
        /* <DEDUP_REMOVED lines=10> */
.L_x_195:
[----:B------:R-:W-:Y:S05]  /*5ee0*/  BSYNC B1 ;  /* 0x0000000000017941 */ /* 0x000fea0003800000 */
.L_x_194:
        /* <DEDUP_REMOVED lines=10> */
.L_x_197:
[----:B------:R-:W-:Y:S05]  /*5f90*/  BSYNC B1 ;  /* 0x0000000000017941 */ /* 0x000fea0003800000 */
.L_x_196:
        /* <DEDUP_REMOVED lines=9> */
.L_x_199:
[----:B------:R-:W-:Y:S05]  /*6030*/  BSYNC B1 ;  /* 0x0000000000017941 */ /* 0x000fea0003800000 */
.L_x_198:
        /* <DEDUP_REMOVED lines=9> */
.L_x_201:
[----:B------:R-:W-:Y:S05]  /*60d0*/  BSYNC B1 ;  /* 0x0000000000017941 */ /* 0x000fea0003800000 */
.L_x_200:
        /* <DEDUP_REMOVED lines=10> */
.L_x_203:
[----:B------:R-:W-:Y:S05]  /*6180*/  BSYNC B1 ;  /* 0x0000000000017941 */ /* 0x000fea0003800000 */
.L_x_202:
        /* <DEDUP_REMOVED lines=10> */
.L_x_205:
[----:B------:R-:W-:Y:S05]  /*6230*/  BSYNC B1 ;  /* 0x0000000000017941 */ /* 0x000fea0003800000 */
.L_x_204:
        /* <DEDUP_REMOVED lines=9> */
.L_x_207:
[----:B------:R-:W-:Y:S05]  /*62d0*/  BSYNC B1 ;  /* 0x0000000000017941 */ /* 0x000fea0003800000 */
.L_x_206:
        /* <DEDUP_REMOVED lines=9> */
.L_x_209:
[----:B------:R-:W-:Y:S05]  /*6370*/  BSYNC B1 ;  /* 0x0000000000017941 */ /* 0x000fea0003800000 */
.L_x_208:
        /* <DEDUP_REMOVED lines=10> */
.L_x_211:
[----:B------:R-:W-:Y:S05]  /*6420*/  BSYNC B1 ;  /* 0x0000000000017941 */ /* 0x000fea0003800000 */
.L_x_210:
        /* <DEDUP_REMOVED lines=10> */
.L_x_213:
[----:B------:R-:W-:Y:S05]  /*64d0*/  BSYNC B1 ;  /* 0x0000000000017941 */ /* 0x000fea0003800000 */
.L_x_212:
        /* <DEDUP_REMOVED lines=9> */
.L_x_215:
[----:B------:R-:W-:Y:S05]  /*6570*/  BSYNC B1 ;  /* 0x0000000000017941 */ /* 0x000fea0003800000 */
.L_x_214:
        /* <DEDUP_REMOVED lines=9> */
.L_x_217:
[----:B------:R-:W-:Y:S05]  /*6610*/  BSYNC B1 ;  /* 0x0000000000017941 */ /* 0x000fea0003800000 */
.L_x_216:
        /* <DEDUP_REMOVED lines=10> */
.L_x_219:
[----:B------:R-:W-:Y:S05]  /*66c0*/  BSYNC B1 ;  /* 0x0000000000017941 */ /* 0x000fea0003800000 */
.L_x_218:
        /* <DEDUP_REMOVED lines=10> */
.L_x_221:
[----:B------:R-:W-:Y:S05]  /*6770*/  BSYNC B1 ;  /* 0x0000000000017941 */ /* 0x000fea0003800000 */
.L_x_220:
        /* <DEDUP_REMOVED lines=9> */
.L_x_223:
[----:B------:R-:W-:Y:S05]  /*6810*/  BSYNC B1 ;  /* 0x0000000000017941 */ /* 0x000fea0003800000 */
.L_x_222:
        /* <DEDUP_REMOVED lines=9> */
.L_x_225:
[----:B------:R-:W-:Y:S05]  /*68b0*/  BSYNC B1 ;  /* 0x0000000000017941 */ /* 0x000fea0003800000 */
.L_x_224:
        /* <DEDUP_REMOVED lines=10> */
.L_x_227:
[----:B------:R-:W-:Y:S05]  /*6960*/  BSYNC B1 ;  /* 0x0000000000017941 */ /* 0x000fea0003800000 */
.L_x_226:
        /* <DEDUP_REMOVED lines=10> */
.L_x_229:
[----:B------:R-:W-:Y:S05]  /*6a10*/  BSYNC B1 ;  /* 0x0000000000017941 */ /* 0x000fea0003800000 */
.L_x_228:
        /* <DEDUP_REMOVED lines=9> */
.L_x_231:
[----:B------:R-:W-:Y:S05]  /*6ab0*/  BSYNC B1 ;  /* 0x0000000000017941 */ /* 0x000fea0003800000 */
.L_x_230:
        /* <DEDUP_REMOVED lines=9> */
.L_x_233:
[----:B------:R-:W-:Y:S05]  /*6b50*/  BSYNC B1 ;  /* 0x0000000000017941 */ /* 0x000fea0003800000 */
.L_x_232:
        /* <DEDUP_REMOVED lines=10> */
.L_x_235:
[----:B------:R-:W-:Y:S05]  /*6c00*/  BSYNC B1 ;  /* 0x0000000000017941 */ /* 0x000fea0003800000 */
.L_x_234:
        /* <DEDUP_REMOVED lines=10> */
.L_x_237:
[----:B------:R-:W-:Y:S05]  /*6cb0*/  BSYNC B1 ;  /* 0x0000000000017941 */ /* 0x000fea0003800000 */
.L_x_236:
        /* <DEDUP_REMOVED lines=9> */
.L_x_239:
[----:B------:R-:W-:Y:S05]  /*6d50*/  BSYNC B1 ;  /* 0x0000000000017941 */ /* 0x000fea0003800000 */
.L_x_238:
        /* <DEDUP_REMOVED lines=9> */
.L_x_241:
[----:B------:R-:W-:Y:S05]  /*6df0*/  BSYNC B1 ;  /* 0x0000000000017941 */ /* 0x000fea0003800000 */
.L_x_240:
        /* <DEDUP_REMOVED lines=10> */
.L_x_243:
[----:B------:R-:W-:Y:S05]  /*6ea0*/  BSYNC B1 ;  /* 0x0000000000017941 */ /* 0x000fea0003800000 */
.L_x_242:
        /* <DEDUP_REMOVED lines=10> */
.L_x_245:
[----:B------:R-:W-:Y:S05]  /*6f50*/  BSYNC B1 ;  /* 0x0000000000017941 */ /* 0x000fea0003800000 */
.L_x_244:
        /* <DEDUP_REMOVED lines=9> */
.L_x_247:
[----:B------:R-:W-:Y:S05]  /*6ff0*/  BSYNC B1 ;  /* 0x0000000000017941 */ /* 0x000fea0003800000 */
.L_x_246:
        /* <DEDUP_REMOVED lines=9> */
.L_x_249:
[----:B------:R-:W-:Y:S05]  /*7090*/  BSYNC B1 ;  /* 0x0000000000017941 */ /* 0x000fea0003800000 */
.L_x_248:
        /* <DEDUP_REMOVED lines=10> */
.L_x_251:
[----:B------:R-:W-:Y:S05]  /*7140*/  BSYNC B1 ;  /* 0x0000000000017941 */ /* 0x000fea0003800000 */
.L_x_250:
        /* <DEDUP_REMOVED lines=10> */
.L_x_253:
[----:B------:R-:W-:Y:S05]  /*71f0*/  BSYNC B1 ;  /* 0x0000000000017941 */ /* 0x000fea0003800000 */
.L_x_252:
        /* <DEDUP_REMOVED lines=9> */
.L_x_255:
[----:B------:R-:W-:Y:S05]  /*7290*/  BSYNC B1 ;  /* 0x0000000000017941 */ /* 0x000fea0003800000 */
.L_x_254:
        /* <DEDUP_REMOVED lines=9> */
.L_x_257:
[----:B------:R-:W-:Y:S05]  /*7330*/  BSYNC B1 ;  /* 0x0000000000017941 */ /* 0x000fea0003800000 */
.L_x_256:
        /* <DEDUP_REMOVED lines=10> */
.L_x_259:
[----:B------:R-:W-:Y:S05]  /*73e0*/  BSYNC B1 ;  /* 0x0000000000017941 */ /* 0x000fea0003800000 */
.L_x_258:
        /* <DEDUP_REMOVED lines=10> */
.L_x_261:
[----:B------:R-:W-:Y:S05]  /*7490*/  BSYNC B1 ;  /* 0x0000000000017941 */ /* 0x000fea0003800000 */
.L_x_260:
        /* <DEDUP_REMOVED lines=9> */
.L_x_263:
[----:B------:R-:W-:Y:S05]  /*7530*/  BSYNC B1 ;  /* 0x0000000000017941 */ /* 0x000fea0003800000 */
.L_x_262:
        /* <DEDUP_REMOVED lines=9> */
.L_x_265:
[----:B------:R-:W-:Y:S05]  /*75d0*/  BSYNC B1 ;  /* 0x0000000000017941 */ /* 0x000fea0003800000 */
.L_x_264:
        /* <DEDUP_REMOVED lines=10> */
.L_x_267:
[----:B------:R-:W-:Y:S05]  /*7680*/  BSYNC B1 ;  /* 0x0000000000017941 */ /* 0x000fea0003800000 */
.L_x_266:
        /* <DEDUP_REMOVED lines=10> */
.L_x_269:
[----:B------:R-:W-:Y:S05]  /*7730*/  BSYNC B1 ;  /* 0x0000000000017941 */ /* 0x000fea0003800000 */
.L_x_268:
        /* <DEDUP_REMOVED lines=9> */
.L_x_271:
[----:B------:R-:W-:Y:S05]  /*77d0*/  BSYNC B1 ;  /* 0x0000000000017941 */ /* 0x000fea0003800000 */
.L_x_270:
        /* <DEDUP_REMOVED lines=9> */
.L_x_273:
[----:B------:R-:W-:Y:S05]  /*7870*/  BSYNC B1 ;  /* 0x0000000000017941 */ /* 0x000fea0003800000 */
.L_x_272:
        /* <DEDUP_REMOVED lines=10> */
.L_x_275:
[----:B------:R-:W-:Y:S05]  /*7920*/  BSYNC B1 ;  /* 0x0000000000017941 */ /* 0x000fea0003800000 */
.L_x_274:
        /* <DEDUP_REMOVED lines=10> */
.L_x_277:
[----:B------:R-:W-:Y:S05]  /*79d0*/  BSYNC B1 ;  /* 0x0000000000017941 */ /* 0x000fea0003800000 */
.L_x_276:
        /* <DEDUP_REMOVED lines=9> */
.L_x_279:
[----:B------:R-:W-:Y:S05]  /*7a70*/  BSYNC B1 ;  /* 0x0000000000017941 */ /* 0x000fea0003800000 */
.L_x_278:
        /* <DEDUP_REMOVED lines=9> */
.L_x_281:
[----:B------:R-:W-:Y:S05]  /*7b10*/  BSYNC B1 ;  /* 0x0000000000017941 */ /* 0x000fea0003800000 */
.L_x_280:
        /* <DEDUP_REMOVED lines=10> */
.L_x_283:
[----:B------:R-:W-:Y:S05]  /*7bc0*/  BSYNC B1 ;  /* 0x0000000000017941 */ /* 0x000fea0003800000 */
.L_x_282:
        /* <DEDUP_REMOVED lines=10> */
.L_x_285:
[----:B------:R-:W-:Y:S05]  /*7c70*/  BSYNC B1 ;  /* 0x0000000000017941 */ /* 0x000fea0003800000 */
.L_x_284:
        /* <DEDUP_REMOVED lines=9> */
.L_x_287:
[----:B------:R-:W-:Y:S05]  /*7d10*/  BSYNC B1 ;  /* 0x0000000000017941 */ /* 0x000fea0003800000 */
.L_x_286:
[----:B0----5:R-:W-:Y:S01]  /*7d20*/  HADD2.F32 R0, -RZ, R19.H0_H0 ;  /* 0x20000013ff007230 */ /* 0x021fe20000004100 */
[----:B------:R-:W-:Y:S01]  /*7d30*/  ISETP.GT.AND P0, PT, R3, 0x8, P0 ;  /* 0x000000080300780c */ /* 0x000fe20000704270 */
[----:B------:R-:W-:Y:S01]  /*7d40*/  @P1 IMAD.MOV.U32 R4, RZ, RZ, R10 ;  /* 0x000000ffff041224 */ /* 0x000fe200078e000a */
[----:B------:R-:W-:Y:S02]  /*7d50*/  BSSY B1, `(.L_x_288) ;  /* 0x0000009000017945 */ /* 0x000fe40003800000 */
[----:B------:R-:W-:-:S04]  /*7d60*/  FMUL R5, R0, R155 ;  /* 0x0000009b00057220 */ /* 0x000fc80000400000 */
[----:B------:R-:W-:-:S05]  /*7d70*/  FFMA R5, R150, R154, R5 ;  /* 0x0000009a96057223 */ /* 0x000fca0000000005 */
[----:B------:R-:W-:-:S04]  /*7d80*/  F2FP.F16.F32.PACK_AB R5, RZ, R5 ;  /* 0x00000005ff05723e */ /* 0x000fc800000000ff */
[----:B------:R-:W-:Y:S01]  /*7d90*/  PRMT R2, R5, 0x7610, R2 ;  /* 0x0000761005027816 */ /* 0x000fe20000000002 */
[----:B------:R-:W-:-:S05]  /*7da0*/  @P1 IMAD.MOV.U32 R5, RZ, RZ, R11 ;  /* 0x000000ffff051224 */ /* 0x000fca00078e000b */
[----:B------:R0:W-:Y:S01]  /*7db0*/  @P1 STG.E.U16 desc[UR36][R4.64+0x1f0], R2 ;  /* 0x0001f00204001986 */ /* 0x0001e2000c101524 */
[----:B------:R-:W-:Y:S05]  /*7dc0*/  @!P0 BRA `(.L_x_289) ;  /* 0x0000000000048947 */ /* 0x000fea0003800000 */
[----:B------:R0:W5:Y:S02]  /*7dd0*/  LDG.E.LTC128B.U16 R19, desc[UR36][R8.64+0x1f2] ;  /* 0x0001f22408137981 */ /* 0x000164000c1e1520 */
.L_x_289:
[----:B------:R-:W-:Y:S05]  /*7de0*/  BSYNC B1 ;  /* 0x0000000000017941 */ /* 0x000fea0003800000 */
.L_x_288:
[----:B------:R-:W-:Y:S05]  /*7df0*/  @!P0 BRA `(.L_x_290) ;  /* 0x0000002400488947 */ /* 0x000fea0003800000 */
[----:B-----5:R-:W-:-:S05]  /*7e00*/  HADD2.F32 R0, -RZ, R19.H0_H0 ;  /* 0x20000013ff007230 */ /* 0x020fca0000004100 */
[----:B------:R-:W-:-:S04]  /*7e10*/  FMUL R0, R0, R155 ;  /* 0x0000009b00007220 */ /* 0x000fc80000400000 */
[----:B------:R-:W-:-:S05]  /*7e20*/  FFMA R0, R151, R154, R0 ;  /* 0x0000009a97007223 */ /* 0x000fca0000000000 */
[----:B------:R-:W-:-:S05]  /*7e30*/  F2FP.F16.F32.PACK_AB R0, RZ, R0 ;  /* 0x00000000ff00723e */ /* 0x000fca00000000ff */
[----:B------:R0:W-:Y:S01]  /*7e40*/  STG.E.U16 desc[UR36][R10.64+0x1f2], R0 ;  /* 0x0001f2000a007986 */ /* 0x0001e2000c101524 */
[----:B------:R-:W-:Y:S05]  /*7e50*/  BRA `(.L_x_290) ;  /* 0x0000002400307947 */ /* 0x000fea0003800000 */
.L_x_37:
[----:B------:R-:W-:Y:S01]  /*7e60*/  ISETP.GT.AND P0, PT, R0, 0x1, PT ;  /* 0x000000010000780c */ /* 0x000fe20003f04270 */
[----:B------:R-:W-:Y:S01]  /*7e70*/  ULDC.64 UR4, c[0x0][0x5c0] ;  /* 0x0001700000047ab9 */ /* 0x000fe20000000a00 */
[-C--:B------:R-:W-:Y:S01]  /*7e80*/  FMUL R24, R24, R154.reuse ;  /* 0x0000009a18187220 */ /* 0x080fe20000400000 */
[-C--:B------:R-:W-:Y:S01]  /*7e90*/  FMUL R25, R25, R154.reuse ;  /* 0x0000009a19197220 */ /* 0x080fe20000400000 */
[----:B------:R-:W-:Y:S01]  /*7ea0*/  ISETP.GT.AND P3, PT, R3, RZ, P0 ;  /* 0x000000ff0300720c */ /* 0x000fe20000764270 */
[-C--:B------:R-:W-:Y:S01]  /*7eb0*/  FMUL R26, R26, R154.reuse ;  /* 0x0000009a1a1a7220 */ /* 0x080fe20000400000 */
[----:B------:R-:W-:Y:S01]  /*7ec0*/  LEA R4, P4, R6, UR4, 0x1 ;  /* 0x0000000406047c11 */ /* 0x000fe2000f8808ff */
[----:B------:R-:W-:Y:S01]  /*7ed0*/  FMUL R27, R27, R154 ;  /* 0x0000009a1b1b7220 */ /* 0x000fe20000400000 */
[----:B------:R-:W-:Y:S01]  /*7ee0*/  F2FP.F16.F32.PACK_AB R24, RZ, R24 ;  /* 0x00000018ff18723e */ /* 0x000fe200000000ff */
[-C--:B------:R-:W-:Y:S01]  /*7ef0*/  FMUL R28, R28, R154.reuse ;  /* 0x0000009a1c1c7220 */ /* 0x080fe20000400000 */
[----:B------:R-:W-:Y:S01]  /*7f00*/  LEA.HI.X R5, R6, UR5, R179, 0x1, P4 ;  /* 0x0000000506057c11 */ /* 0x000fe2000a0f0cb3 */
[-C--:B------:R-:W-:Y:S01]  /*7f10*/  FMUL R29, R29, R154.reuse ;  /* 0x0000009a1d1d7220 */ /* 0x080fe20000400000 */
[----:B------:R-:W-:Y:S01]  /*7f20*/  F2FP.F16.F32.PACK_AB R25, RZ, R25 ;  /* 0x00000019ff19723e */ /* 0x000fe200000000ff */
[-C--:B------:R-:W-:Y:S01]  /*7f30*/  FMUL R30, R30, R154.reuse ;  /* 0x0000009a1e1e7220 */ /* 0x080fe20000400000 */
[----:B------:R-:W-:Y:S01]  /*7f40*/  SHF.L.U64.HI R11, R10, 0x4, R11 ;  /* 0x000000040a0b7819 */ /* 0x000fe2000001020b */
[----:B------:R-:W-:Y:S01]  /*7f50*/  @P1 STG.E.U16 desc[UR36][R4.64], R24 ;  /* 0x0000001804001986 */ /* 0x000fe2000c101524 */
[----:B------:R-:W-:Y:S01]  /*7f60*/  ISETP.GT.AND P1, PT, R0, 0x8, PT ;  /* 0x000000080000780c */ /* 0x000fe20003f24270 */
[----:B------:R-:W-:Y:S01]  /*7f70*/  FMUL R31, R31, R154 ;  /* 0x0000009a1f1f7220 */ /* 0x000fe20000400000 */
[C---:B------:R-:W-:Y:S01]  /*7f80*/  ISETP.GT.AND P4, PT, R3.reuse, 0x8, P0 ;  /* 0x000000080300780c */ /* 0x040fe20000784270 */
[----:B------:R-:W-:Y:S01]  /*7f90*/  @P3 STG.E.U16 desc[UR36][R4.64+0x2], R25 ;  /* 0x0000021904003986 */ /* 0x000fe2000c101524 */
[----:B------:R-:W-:Y:S01]  /*7fa0*/  LEA R6, P3, R10, R4, 0x4 ;  /* 0x000000040a067211 */ /* 0x000fe200078620ff */
[-C--:B------:R-:W-:Y:S01]  /*7fb0*/  FMUL R32, R32, R154.reuse ;  /* 0x0000009a20207220 */ /* 0x080fe20000400000 */
[----:B------:R-:W-:Y:S01]  /*7fc0*/  ISETP.GT.AND P2, PT, R3, 0x8, P2 ;  /* 0x000000080300780c */ /* 0x000fe20001744270 */
[-C--:B------:R-:W-:Y:S01]  /*7fd0*/  FMUL R33, R33, R154.reuse ;  /* 0x0000009a21217220 */ /* 0x080fe20000400000 */
[----:B------:R-:W-:Y:S01]  /*7fe0*/  ISETP.GT.AND P0, PT, R0, 0x9, PT ;  /* 0x000000090000780c */ /* 0x000fe20003f04270 */
[----:B------:R-:W-:Y:S01]  /*7ff0*/  IMAD.X R7, R11, 0x1, R5, P3 ;  /* 0x000000010b077824 */ /* 0x000fe200018e0605 */
[C---:B------:R-:W-:Y:S01]  /*8000*/  ISETP.GT.AND P5, PT, R3.reuse, RZ, P1 ;  /* 0x000000ff0300720c */ /* 0x040fe20000fa4270 */
[-C--:B------:R-:W-:Y:S01]  /*8010*/  FMUL R34, R34, R154.reuse ;  /* 0x0000009a22227220 */ /* 0x080fe20000400000 */
[----:B------:R-:W-:Y:S01]  /*8020*/  ISETP.GT.AND P3, PT, R3, RZ, P0 ;  /* 0x000000ff0300720c */ /* 0x000fe20000764270 */
[----:B------:R-:W-:Y:S01]  /*8030*/  FMUL R35, R35, R154 ;  /* 0x0000009a23237220 */ /* 0x000fe20000400000 */
[----:B------:R-:W-:Y:S01]  /*8040*/  F2FP.F16.F32.PACK_AB R26, RZ, R26 ;  /* 0x0000001aff1a723e */ /* 0x000fe200000000ff */
[-C--:B------:R-:W-:Y:S01]  /*8050*/  FMUL R36, R36, R154.reuse ;  /* 0x0000009a24247220 */ /* 0x080fe20000400000 */
[----:B------:R-:W-:Y:S01]  /*8060*/  F2FP.F16.F32.PACK_AB R27, RZ, R27 ;  /* 0x0000001bff1b723e */ /* 0x000fe200000000ff */
[----:B------:R-:W-:Y:S01]  /*8070*/  FMUL R37, R37, R154 ;  /* 0x0000009a25257220 */ /* 0x000fe20000400000 */
[----:B------:R-:W-:Y:S01]  /*8080*/  F2FP.F16.F32.PACK_AB R28, RZ, R28 ;  /* 0x0000001cff1c723e */ /* 0x000fe200000000ff */
[----:B------:R-:W-:Y:S01]  /*8090*/  @P2 STG.E.U16 desc[UR36][R6.64], R26 ;  /* 0x0000001a06002986 */ /* 0x000fe2000c101524 */
[----:B------:R-:W-:Y:S01]  /*80a0*/  F2FP.F16.F32.PACK_AB R29, RZ, R29 ;  /* 0x0000001dff1d723e */ /* 0x000fe200000000ff */
[-C--:B------:R-:W-:Y:S01]  /*80b0*/  FMUL R38, R38, R154.reuse ;  /* 0x0000009a26267220 */ /* 0x080fe20000400000 */
[----:B------:R-:W-:Y:S01]  /*80c0*/  ISETP.GT.AND P2, PT, R3, 0x8, P1 ;  /* 0x000000080300780c */ /* 0x000fe20000f44270 */
[----:B------:R-:W-:Y:S01]  /*80d0*/  @P4 STG.E.U16 desc[UR36][R6.64+0x2], R27 ;  /* 0x0000021b06004986 */ /* 0x000fe2000c101524 */
[----:B------:R-:W-:Y:S01]  /*80e0*/  ISETP.GT.AND P1, PT, R0, 0x10, PT ;  /* 0x000000100000780c */ /* 0x000fe20003f24270 */
[----:B------:R-:W-:Y:S01]  /*80f0*/  FMUL R39, R39, R154 ;  /* 0x0000009a27277220 */ /* 0x000fe20000400000 */
[----:B------:R-:W-:Y:S01]  /*8100*/  F2FP.F16.F32.PACK_AB R30, RZ, R30 ;  /* 0x0000001eff1e723e */ /* 0x000fe200000000ff */
[----:B------:R-:W-:Y:S01]  /*8110*/  @P5 STG.E.U16 desc[UR36][R4.64+0x10], R28 ;  /* 0x0000101c04005986 */ /* 0x000fe2000c101524 */
[C---:B------:R-:W-:Y:S01]  /*8120*/  ISETP.GT.AND P4, PT, R3.reuse, RZ, P1 ;  /* 0x000000ff0300720c */ /* 0x040fe20000f84270 */
[-C--:B------:R-:W-:Y:S01]  /*8130*/  FMUL R40, R40, R154.reuse ;  /* 0x0000009a28287220 */ /* 0x080fe20000400000 */
[----:B------:R-:W-:Y:S01]  /*8140*/  F2FP.F16.F32.PACK_AB R31, RZ, R31 ;  /* 0x0000001fff1f723e */ /* 0x000fe200000000ff */
[----:B------:R-:W-:Y:S01]  /*8150*/  @P3 STG.E.U16 desc[UR36][R4.64+0x12], R29 ;  /* 0x0000121d04003986 */ /* 0x000fe2000c101524 */
[----:B------:R-:W-:Y:S01]  /*8160*/  ISETP.GT.AND P3, PT, R3, 0x8, P0 ;  /* 0x000000080300780c */ /* 0x000fe20000764270 */
[----:B------:R-:W-:Y:S01]  /*8170*/  FMUL R41, R41, R154 ;  /* 0x0000009a29297220 */ /* 0x000fe20000400000 */
[----:B------:R-:W-:Y:S01]  /*8180*/  ISETP.GT.AND P0, PT, R0, 0x11, PT ;  /* 0x000000110000780c */ /* 0x000fe20003f04270 */
[----:B------:R-:W-:Y:S01]  /*8190*/  @P2 STG.E.U16 desc[UR36][R6.64+0x10], R30 ;  /* 0x0000101e06002986 */ /* 0x000fe2000c101524 */
[----:B------:R-:W-:Y:S01]  /*81a0*/  F2FP.F16.F32.PACK_AB R32, RZ, R32 ;  /* 0x00000020ff20723e */ /* 0x000fe200000000ff */
[-C--:B------:R-:W-:Y:S01]  /*81b0*/  FMUL R42, R42, R154.reuse ;  /* 0x0000009a2a2a7220 */ /* 0x080fe20000400000 */
[----:B------:R-:W-:Y:S01]  /*81c0*/  ISETP.GT.AND P5, PT, R3, RZ, P0 ;  /* 0x000000ff0300720c */ /* 0x000fe200007a4270 */
[-C--:B------:R-:W-:Y:S01]  /*81d0*/  FMUL R43, R43, R154.reuse ;  /* 0x0000009a2b2b7220 */ /* 0x080fe20000400000 */
[----:B------:R-:W-:Y:S01]  /*81e0*/  ISETP.GT.AND P2, PT, R3, 0x8, P1 ;  /* 0x000000080300780c */ /* 0x000fe20000f44270 */
[-C--:B------:R-:W-:Y:S01]  /*81f0*/  FMUL R44, R44, R154.reuse ;  /* 0x0000009a2c2c7220 */ /* 0x080fe20000400000 */
[----:B------:R-:W-:Y:S01]  /*8200*/  ISETP.GT.AND P1, PT, R0, 0x18, PT ;  /* 0x000000180000780c */ /* 0x000fe20003f24270 */
[-C--:B------:R-:W-:Y:S01]  /*8210*/  FMUL R45, R45, R154.reuse ;  /* 0x0000009a2d2d7220 */ /* 0x080fe20000400000 */
[----:B------:R-:W-:Y:S01]  /*8220*/  F2FP.F16.F32.PACK_AB R33, RZ, R33 ;  /* 0x00000021ff21723e */ /* 0x000fe200000000ff */
[----:B------:R-:W-:Y:S01]  /*8230*/  @P3 STG.E.U16 desc[UR36][R6.64+0x12], R31 ;  /* 0x0000121f06003986 */ /* 0x000fe2000c101524 */
[C---:B------:R-:W-:Y:S01]  /*8240*/  ISETP.GT.AND P3, PT, R3.reuse, 0x8, P0 ;  /* 0x000000080300780c */ /* 0x040fe20000764270 */
[-C--:B------:R-:W-:Y:S01]  /*8250*/  FMUL R46, R46, R154.reuse ;  /* 0x0000009a2e2e7220 */ /* 0x080fe20000400000 */
[----:B------:R-:W-:Y:S01]  /*8260*/  ISETP.GT.AND P0, PT, R0, 0x19, PT ;  /* 0x000000190000780c */ /* 0x000fe20003f04270 */
[----:B------:R-:W-:Y:S01]  /*8270*/  @P4 STG.E.U16 desc[UR36][R4.64+0x20], R32 ;  /* 0x0000202004004986 */ /* 0x000fe2000c101524 */
[----:B------:R-:W-:Y:S01]  /*8280*/  ISETP.GT.AND P4, PT, R3, RZ, P1 ;  /* 0x000000ff0300720c */ /* 0x000fe20000f84270 */
[----:B------:R-:W-:Y:S01]  /*8290*/  FMUL R47, R47, R154 ;  /* 0x0000009a2f2f7220 */ /* 0x000fe20000400000 */
[----:B------:R-:W-:Y:S01]  /*82a0*/  F2FP.F16.F32.PACK_AB R34, RZ, R34 ;  /* 0x00000022ff22723e */ /* 0x000fe200000000ff */
[----:B------:R-:W-:Y:S01]  /*82b0*/  @P5 STG.E.U16 desc[UR36][R4.64+0x22], R33 ;  /* 0x0000222104005986 */ /* 0x000fe2000c101524 */
[----:B------:R-:W-:Y:S01]  /*82c0*/  ISETP.GT.AND P5, PT, R3, RZ, P0 ;  /* 0x000000ff0300720c */ /* 0x000fe200007a4270 */
[----:B------:R-:W-:Y:S01]  /*82d0*/  FMUL R48, R48, R154 ;  /* 0x0000009a30307220 */ /* 0x000fe20000400000 */
[----:B------:R-:W-:Y:S01]  /*82e0*/  F2FP.F16.F32.PACK_AB R35, RZ, R35 ;  /* 0x00000023ff23723e */ /* 0x000fe200000000ff */
[----:B------:R-:W-:Y:S01]  /*82f0*/  @P2 STG.E.U16 desc[UR36][R6.64+0x20], R34 ;  /* 0x0000202206002986 */ /* 0x000fe2000c101524 */
[----:B------:R-:W-:Y:S01]  /*8300*/  F2FP.F16.F32.PACK_AB R36, RZ, R36 ;  /* 0x00000024ff24723e */ /* 0x000fe200000000ff */
[-C--:B------:R-:W-:Y:S01]  /*8310*/  FMUL R49, R49, R154.reuse ;  /* 0x0000009a31317220 */ /* 0x080fe20000400000 */
[C---:B------:R-:W-:Y:S01]  /*8320*/  ISETP.GT.AND P2, PT, R3.reuse, 0x8, P1 ;  /* 0x000000080300780c */ /* 0x040fe20000f44270 */
[----:B------:R-:W-:Y:S01]  /*8330*/  @P3 STG.E.U16 desc[UR36][R6.64+0x22], R35 ;  /* 0x0000222306003986 */ /* 0x000fe2000c101524 */
[----:B------:R-:W-:Y:S01]  /*8340*/  ISETP.GT.AND P1, PT, R0, 0x20, PT ;  /* 0x000000200000780c */ /* 0x000fe20003f24270 */
[-C--:B------:R-:W-:Y:S01]  /*8350*/  FMUL R50, R50, R154.reuse ;  /* 0x0000009a32327220 */ /* 0x080fe20000400000 */
[----:B------:R-:W-:Y:S01]  /*8360*/  F2FP.F16.F32.PACK_AB R37, RZ, R37 ;  /* 0x00000025ff25723e */ /* 0x000fe200000000ff */
[----:B------:R-:W-:Y:S01]  /*8370*/  @P4 STG.E.U16 desc[UR36][R4.64+0x30], R36 ;  /* 0x0000302404004986 */ /* 0x000fe2000c101524 */
[----:B------:R-:W-:Y:S01]  /*8380*/  ISETP.GT.AND P3, PT, R3, 0x8, P0 ;  /* 0x000000080300780c */ /* 0x000fe20000764270 */
[-C--:B------:R-:W-:Y:S01]  /*8390*/  FMUL R51, R51, R154.reuse ;  /* 0x0000009a33337220 */ /* 0x080fe20000400000 */
[----:B------:R-:W-:Y:S01]  /*83a0*/  ISETP.GT.AND P0, PT, R0, 0x21, PT ;  /* 0x000000210000780c */ /* 0x000fe20003f04270 */
[----:B------:R-:W-:Y:S01]  /*83b0*/  @P5 STG.E.U16 desc[UR36][R4.64+0x32], R37 ;  /* 0x0000322504005986 */ /* 0x000fe2000c101524 */
[----:B------:R-:W-:Y:S01]  /*83c0*/  ISETP.GT.AND P4, PT, R3, RZ, P1 ;  /* 0x000000ff0300720c */ /* 0x000fe20000f84270 */
[----:B------:R-:W-:Y:S01]  /*83d0*/  FMUL R52, R52, R154 ;  /* 0x0000009a34347220 */ /* 0x000fe20000400000 */
[----:B------:R-:W-:Y:S01]  /*83e0*/  F2FP.F16.F32.PACK_AB R38, RZ, R38 ;  /* 0x00000026ff26723e */ /* 0x000fe200000000ff */
[-C--:B------:R-:W-:Y:S01]  /*83f0*/  FMUL R53, R53, R154.reuse ;  /* 0x0000009a35357220 */ /* 0x080fe20000400000 */
        /* <DEDUP_REMOVED lines=325> */
[----:B------:R-:W-:Y:S01]  /*9850*/  FMUL R151, R151, R154 ;  /* 0x0000009a97977220 */ /* 0x000fe20000400000 */
[----:B------:R-:W-:Y:S01]  /*9860*/  ISETP.GT.AND P2, PT, R3, 0x8, P1 ;  /* 0x000000080300780c */ /* 0x000fe20000f44270 */
[----:B------:R-:W-:Y:S01]  /*9870*/  @P3 STG.E.U16 desc[UR36][R6.64+0x132], R103 ;  /* 0x0001326706003986 */ /* 0x000fe2000c101524 */
[----:B------:R-:W-:-:S02]  /*9880*/  ISETP.GT.AND P1, PT, R0, 0xa8, PT ;  /* 0x000000a80000780c */ /* 0x000fc40003f24270 */
[----:B------:R-:W-:Y:S01]  /*9890*/  F2FP.F16.F32.PACK_AB R105, RZ, R105 ;  /* 0x00000069ff69723e */ /* 0x000fe200000000ff */
[----:B------:R-:W-:Y:S01]  /*98a0*/  @P4 STG.E.U16 desc[UR36][R4.64+0x140], R104 ;  /* 0x0001406804004986 */ /* 0x000fe2000c101524 */
[C---:B------:R-:W-:Y:S02]  /*98b0*/  ISETP.GT.AND P3, PT, R3.reuse, 0x8, P0 ;  /* 0x000000080300780c */ /* 0x040fe40000764270 */
[----:B------:R-:W-:Y:S01]  /*98c0*/  ISETP.GT.AND P0, PT, R0, 0xa9, PT ;  /* 0x000000a90000780c */ /* 0x000fe20003f04270 */
[----:B------:R-:W-:Y:S01]  /*98d0*/  @P5 STG.E.U16 desc[UR36][R4.64+0x142], R105 ;  /* 0x0001426904005986 */ /* 0x000fe2000c101524 */
[C---:B------:R-:W-:Y:S02]  /*98e0*/  ISETP.GT.AND P4, PT, R3.reuse, RZ, P1 ;  /* 0x000000ff0300720c */ /* 0x040fe40000f84270 */
[----:B------:R-:W-:Y:S02]  /*98f0*/  F2FP.F16.F32.PACK_AB R106, RZ, R106 ;  /* 0x0000006aff6a723e */ /* 0x000fe400000000ff */
[----:B------:R-:W-:-:S02]  /*9900*/  ISETP.GT.AND P5, PT, R3, RZ, P0 ;  /* 0x000000ff0300720c */ /* 0x000fc400007a4270 */
[----:B------:R-:W-:Y:S01]  /*9910*/  F2FP.F16.F32.PACK_AB R107, RZ, R107 ;  /* 0x0000006bff6b723e */ /* 0x000fe200000000ff */
[----:B------:R-:W-:Y:S01]  /*9920*/  @P2 STG.E.U16 desc[UR36][R6.64+0x140], R106 ;  /* 0x0001406a06002986 */ /* 0x000fe2000c101524 */
[----:B------:R-:W-:Y:S02]  /*9930*/  F2FP.F16.F32.PACK_AB R108, RZ, R108 ;  /* 0x0000006cff6c723e */ /* 0x000fe400000000ff */
[C---:B------:R-:W-:Y:S01]  /*9940*/  ISETP.GT.AND P2, PT, R3.reuse, 0x8, P1 ;  /* 0x000000080300780c */ /* 0x040fe20000f44270 */
[----:B------:R-:W-:Y:S01]  /*9950*/  @P3 STG.E.U16 desc[UR36][R6.64+0x142], R107 ;  /* 0x0001426b06003986 */ /* 0x000fe2000c101524 */
[----:B------:R-:W-:Y:S02]  /*9960*/  ISETP.GT.AND P1, PT, R0, 0xb0, PT ;  /* 0x000000b00000780c */ /* 0x000fe40003f24270 */
[----:B------:R-:W-:Y:S01]  /*9970*/  F2FP.F16.F32.PACK_AB R109, RZ, R109 ;  /* 0x0000006dff6d723e */ /* 0x000fe200000000ff */
[----:B------:R-:W-:Y:S01]  /*9980*/  @P4 STG.E.U16 desc[UR36][R4.64+0x150], R108 ;  /* 0x0001506c04004986 */ /* 0x000fe2000c101524 */
[----:B------:R-:W-:-:S02]  /*9990*/  ISETP.GT.AND P3, PT, R3, 0x8, P0 ;  /* 0x000000080300780c */ /* 0x000fc40000764270 */
[----:B------:R-:W-:Y:S01]  /*99a0*/  ISETP.GT.AND P0, PT, R0, 0xb1, PT ;  /* 0x000000b10000780c */ /* 0x000fe20003f04270 */
[----:B------:R-:W-:Y:S01]  /*99b0*/  @P5 STG.E.U16 desc[UR36][R4.64+0x152], R109 ;  /* 0x0001526d04005986 */ /* 0x000fe2000c101524 */
[C---:B------:R-:W-:Y:S02]  /*99c0*/  ISETP.GT.AND P4, PT, R3.reuse, RZ, P1 ;  /* 0x000000ff0300720c */ /* 0x040fe40000f84270 */
[----:B------:R-:W-:Y:S02]  /*99d0*/  F2FP.F16.F32.PACK_AB R110, RZ, R110 ;  /* 0x0000006eff6e723e */ /* 0x000fe400000000ff */
[----:B------:R-:W-:Y:S02]  /*99e0*/  ISETP.GT.AND P5, PT, R3, RZ, P0 ;  /* 0x000000ff0300720c */ /* 0x000fe400007a4270 */
[----:B------:R-:W-:Y:S01]  /*99f0*/  F2FP.F16.F32.PACK_AB R111, RZ, R111 ;  /* 0x0000006fff6f723e */ /* 0x000fe200000000ff */
[----:B------:R-:W-:Y:S01]  /*9a00*/  @P2 STG.E.U16 desc[UR36][R6.64+0x150], R110 ;  /* 0x0001506e06002986 */ /* 0x000fe2000c101524 */
[----:B------:R-:W-:-:S02]  /*9a10*/  F2FP.F16.F32.PACK_AB R112, RZ, R112 ;  /* 0x00000070ff70723e */ /* 0x000fc400000000ff */
[C---:B------:R-:W-:Y:S01]  /*9a20*/  ISETP.GT.AND P2, PT, R3.reuse, 0x8, P1 ;  /* 0x000000080300780c */ /* 0x040fe20000f44270 */
[----:B------:R-:W-:Y:S01]  /*9a30*/  @P3 STG.E.U16 desc[UR36][R6.64+0x152], R111 ;  /* 0x0001526f06003986 */ /* 0x000fe2000c101524 */
[C---:B------:R-:W-:Y:S02]  /*9a40*/  ISETP.GT.AND P1, PT, R0.reuse, 0xb8, PT ;  /* 0x000000b80000780c */ /* 0x040fe40003f24270 */
[----:B------:R-:W-:Y:S01]  /*9a50*/  F2FP.F16.F32.PACK_AB R113, RZ, R113 ;  /* 0x00000071ff71723e */ /* 0x000fe200000000ff */
[----:B------:R-:W-:Y:S01]  /*9a60*/  @P4 STG.E.U16 desc[UR36][R4.64+0x160], R112 ;  /* 0x0001607004004986 */ /* 0x000fe2000c101524 */
[C---:B------:R-:W-:Y:S02]  /*9a70*/  ISETP.GT.AND P3, PT, R3.reuse, 0x8, P0 ;  /* 0x000000080300780c */ /* 0x040fe40000764270 */
[----:B------:R-:W-:Y:S01]  /*9a80*/  ISETP.GT.AND P0, PT, R0, 0xb9, PT ;  /* 0x000000b90000780c */ /* 0x000fe20003f04270 */
[----:B------:R-:W-:Y:S01]  /*9a90*/  @P5 STG.E.U16 desc[UR36][R4.64+0x162], R113 ;  /* 0x0001627104005986 */ /* 0x000fe2000c101524 */
[----:B------:R-:W-:-:S02]  /*9aa0*/  ISETP.GT.AND P4, PT, R3, RZ, P1 ;  /* 0x000000ff0300720c */ /* 0x000fc40000f84270 */
[----:B------:R-:W-:Y:S02]  /*9ab0*/  F2FP.F16.F32.PACK_AB R114, RZ, R114 ;  /* 0x00000072ff72723e */ /* 0x000fe400000000ff */
[C---:B------:R-:W-:Y:S02]  /*9ac0*/  ISETP.GT.AND P5, PT, R3.reuse, RZ, P0 ;  /* 0x000000ff0300720c */ /* 0x040fe400007a4270 */
[----:B------:R-:W-:Y:S01]  /*9ad0*/  F2FP.F16.F32.PACK_AB R115, RZ, R115 ;  /* 0x00000073ff73723e */ /* 0x000fe200000000ff */
[----:B------:R-:W-:Y:S01]  /*9ae0*/  @P2 STG.E.U16 desc[UR36][R6.64+0x160], R114 ;  /* 0x0001607206002986 */ /* 0x000fe2000c101524 */
[----:B------:R-:W-:Y:S02]  /*9af0*/  F2FP.F16.F32.PACK_AB R116, RZ, R116 ;  /* 0x00000074ff74723e */ /* 0x000fe400000000ff */
        /* <DEDUP_REMOVED lines=65> */
[----:B------:R-:W-:Y:S02]  /*9f10*/  ISETP.GT.AND P5, PT, R3, RZ, P0 ;  /* 0x000000ff0300720c */ /* 0x000fe400007a4270 */
[----:B------:R-:W-:Y:S02]  /*9f20*/  F2FP.F16.F32.PACK_AB R134, RZ, R134 ;  /* 0x00000086ff86723e */ /* 0x000fe400000000ff */
[----:B------:R-:W-:Y:S02]  /*9f30*/  F2FP.F16.F32.PACK_AB R135, RZ, R135 ;  /* 0x00000087ff87723e */ /* 0x000fe400000000ff */
[----:B------:R-:W-:Y:S01]  /*9f40*/  F2FP.F16.F32.PACK_AB R136, RZ, R136 ;  /* 0x00000088ff88723e */ /* 0x000fe200000000ff */
[----:B------:R-:W-:Y:S01]  /*9f50*/  @P2 STG.E.U16 desc[UR36][R6.64+0x1b0], R134 ;  /* 0x0001b08606002986 */ /* 0x000fe2000c101524 */
[----:B------:R-:W-:-:S02]  /*9f60*/  F2FP.F16.F32.PACK_AB R137, RZ, R137 ;  /* 0x00000089ff89723e */ /* 0x000fc400000000ff */
[C---:B------:R-:W-:Y:S01]  /*9f70*/  ISETP.GT.AND P1, PT, R3.reuse, 0x8, P1 ;  /* 0x000000080300780c */ /* 0x040fe20000f24270 */
[----:B------:R-:W-:Y:S01]  /*9f80*/  @P3 STG.E.U16 desc[UR36][R6.64+0x1b2], R135 ;  /* 0x0001b28706003986 */ /* 0x000fe2000c101524 */
[C---:B------:R-:W-:Y:S02]  /*9f90*/  ISETP.GT.AND P2, PT, R3.reuse, 0x8, P0 ;  /* 0x000000080300780c */ /* 0x040fe40000744270 */
[C---:B------:R-:W-:Y:S01]  /*9fa0*/  ISETP.GT.AND P0, PT, R0.reuse, 0xe9, PT ;  /* 0x000000e90000780c */ /* 0x040fe20003f04270 */
[----:B------:R-:W-:Y:S01]  /*9fb0*/  @P4 STG.E.U16 desc[UR36][R4.64+0x1c0], R136 ;  /* 0x0001c08804004986 */ /* 0x000fe2000c101524 */
[----:B------:R-:W-:Y:S02]  /*9fc0*/  ISETP.GT.AND P4, PT, R0, 0xe8, PT ;  /* 0x000000e80000780c */ /* 0x000fe40003f84270 */
[----:B------:R-:W-:Y:S01]  /*9fd0*/  F2FP.F16.F32.PACK_AB R138, RZ, R138 ;  /* 0x0000008aff8a723e */ /* 0x000fe200000000ff */
[----:B------:R-:W-:Y:S01]  /*9fe0*/  @P5 STG.E.U16 desc[UR36][R4.64+0x1c2], R137 ;  /* 0x0001c28904005986 */ /* 0x000fe2000c101524 */
[----:B------:R-:W-:-:S02]  /*9ff0*/  ISETP.GT.AND P5, PT, R3, RZ, P4 ;  /* 0x000000ff0300720c */ /* 0x000fc400027a4270 */
[----:B------:R-:W-:Y:S01]  /*a000*/  F2FP.F16.F32.PACK_AB R139, RZ, R139 ;  /* 0x0000008bff8b723e */ /* 0x000fe200000000ff */
[----:B------:R-:W-:Y:S01]  /*a010*/  @P1 STG.E.U16 desc[UR36][R6.64+0x1c0], R138 ;  /* 0x0001c08a06001986 */ /* 0x000fe2000c101524 */
[----:B------:R-:W-:Y:S02]  /*a020*/  F2FP.F16.F32.PACK_AB R140, RZ, R140 ;  /* 0x0000008cff8c723e */ /* 0x000fe400000000ff */
[C---:B------:R-:W-:Y:S01]  /*a030*/  ISETP.GT.AND P3, PT, R3.reuse, RZ, P0 ;  /* 0x000000ff0300720c */ /* 0x040fe20000764270 */
[----:B------:R-:W-:Y:S01]  /*a040*/  @P2 STG.E.U16 desc[UR36][R6.64+0x1c2], R139 ;  /* 0x0001c28b06002986 */ /* 0x000fe2000c101524 */
[C---:B------:R-:W-:Y:S02]  /*a050*/  ISETP.GT.AND P4, PT, R3.reuse, 0x8, P4 ;  /* 0x000000080300780c */ /* 0x040fe40002784270 */
[----:B------:R-:W-:Y:S02]  /*a060*/  F2FP.F16.F32.PACK_AB R141, RZ, R141 ;  /* 0x0000008dff8d723e */ /* 0x000fe400000000ff */
[----:B------:R-:W-:Y:S01]  /*a070*/  F2FP.F16.F32.PACK_AB R142, RZ, R142 ;  /* 0x0000008eff8e723e */ /* 0x000fe200000000ff */
[----:B------:R-:W-:Y:S01]  /*a080*/  @P5 STG.E.U16 desc[UR36][R4.64+0x1d0], R140 ;  /* 0x0001d08c04005986 */ /* 0x000fe2000c101524 */
[----:B------:R-:W-:-:S02]  /*a090*/  ISETP.GT.AND P5, PT, R3, 0x8, P0 ;  /* 0x000000080300780c */ /* 0x000fc400007a4270 */
[----:B------:R-:W-:Y:S02]  /*a0a0*/  F2FP.F16.F32.PACK_AB R143, RZ, R143 ;  /* 0x0000008fff8f723e */ /* 0x000fe400000000ff */
[C---:B------:R-:W-:Y:S01]  /*a0b0*/  ISETP.GT.AND P0, PT, R0.reuse, 0xf1, PT ;  /* 0x000000f10000780c */ /* 0x040fe20003f04270 */
[----:B------:R-:W-:Y:S01]  /*a0c0*/  @P3 STG.E.U16 desc[UR36][R4.64+0x1d2], R141 ;  /* 0x0001d28d04003986 */ /* 0x000fe2000c101524 */
[----:B------:R-:W-:Y:S02]  /*a0d0*/  ISETP.GT.AND P3, PT, R0, 0xf0, PT ;  /* 0x000000f00000780c */ /* 0x000fe40003f64270 */
[----:B------:R-:W-:Y:S01]  /*a0e0*/  F2FP.F16.F32.PACK_AB R144, RZ, R144 ;  /* 0x00000090ff90723e */ /* 0x000fe200000000ff */
[----:B------:R-:W-:Y:S01]  /*a0f0*/  @P4 STG.E.U16 desc[UR36][R6.64+0x1d0], R142 ;  /* 0x0001d08e06004986 */ /* 0x000fe2000c101524 */
[C---:B------:R-:W-:Y:S02]  /*a100*/  ISETP.GT.AND P4, PT, R3.reuse, RZ, P3 ;  /* 0x000000ff0300720c */ /* 0x040fe40001f84270 */
[C---:B------:R-:W-:Y:S01]  /*a110*/  ISETP.GT.AND P3, PT, R3.reuse, 0x8, P3 ;  /* 0x000000080300780c */ /* 0x040fe20001f64270 */
[----:B------:R-:W-:Y:S01]  /*a120*/  @P5 STG.E.U16 desc[UR36][R6.64+0x1d2], R143 ;  /* 0x0001d28f06005986 */ /* 0x000fe2000c101524 */
[----:B------:R-:W-:-:S02]  /*a130*/  ISETP.GT.AND P5, PT, R3, RZ, P0 ;  /* 0x000000ff0300720c */ /* 0x000fc400007a4270 */
[----:B------:R-:W-:Y:S02]  /*a140*/  F2FP.F16.F32.PACK_AB R145, RZ, R145 ;  /* 0x00000091ff91723e */ /* 0x000fe400000000ff */
[C---:B------:R-:W-:Y:S02]  /*a150*/  ISETP.GT.AND P0, PT, R3.reuse, 0x8, P0 ;  /* 0x000000080300780c */ /* 0x040fe40000704270 */
[C---:B------:R-:W-:Y:S02]  /*a160*/  ISETP.GT.AND P1, PT, R0.reuse, 0xf9, PT ;  /* 0x000000f90000780c */ /* 0x040fe40003f24270 */
[----:B------:R-:W-:Y:S01]  /*a170*/  ISETP.GT.AND P2, PT, R0, 0xf8, PT ;  /* 0x000000f80000780c */ /* 0x000fe20003f44270 */
[----:B------:R-:W-:Y:S01]  /*a180*/  @P4 STG.E.U16 desc[UR36][R4.64+0x1e0], R144 ;  /* 0x0001e09004004986 */ /* 0x000fe2000c101524 */
[C---:B------:R-:W-:Y:S01]  /*a190*/  ISETP.GT.AND P4, PT, R3.reuse, RZ, P1 ;  /* 0x000000ff0300720c */ /* 0x040fe20000f84270 */
[----:B------:R-:W-:Y:S01]  /*a1a0*/  @P3 IMAD.MOV.U32 R2, RZ, RZ, R6 ;  /* 0x000000ffff023224 */ /* 0x000fe200078e0006 */
[C---:B------:R-:W-:Y:S01]  /*a1b0*/  ISETP.GT.AND P1, PT, R3.reuse, 0x8, P1 ;  /* 0x000000080300780c */ /* 0x040fe20000f24270 */
[----:B------:R-:W-:Y:S01]  /*a1c0*/  @P5 STG.E.U16 desc[UR36][R4.64+0x1e2], R145 ;  /* 0x0001e29104005986 */ /* 0x000fe2000c101524 */
[----:B------:R-:W-:-:S02]  /*a1d0*/  ISETP.GT.AND P5, PT, R3, RZ, P2 ;  /* 0x000000ff0300720c */ /* 0x000fc400017a4270 */
[----:B------:R-:W-:Y:S01]  /*a1e0*/  ISETP.GT.AND P2, PT, R3, 0x8, P2 ;  /* 0x000000080300780c */ /* 0x000fe20001744270 */
[----:B------:R-:W-:Y:S01]  /*a1f0*/  @P3 IMAD.MOV.U32 R3, RZ, RZ, R7 ;  /* 0x000000ffff033224 */ /* 0x000fe200078e0007 */
[----:B------:R-:W-:Y:S02]  /*a200*/  F2FP.F16.F32.PACK_AB R146, RZ, R146 ;  /* 0x00000092ff92723e */ /* 0x000fe400000000ff */
[----:B------:R-:W-:Y:S02]  /*a210*/  F2FP.F16.F32.PACK_AB R147, RZ, R147 ;  /* 0x00000093ff93723e */ /* 0x000fe400000000ff */
[----:B------:R-:W-:Y:S01]  /*a220*/  F2FP.F16.F32.PACK_AB R148, RZ, R148 ;  /* 0x00000094ff94723e */ /* 0x000fe200000000ff */
[----:B------:R0:W-:Y:S01]  /*a230*/  @P3 STG.E.U16 desc[UR36][R2.64+0x1e0], R146 ;  /* 0x0001e09202003986 */ /* 0x0001e2000c101524 */
[----:B------:R-:W-:Y:S02]  /*a240*/  F2FP.F16.F32.PACK_AB R149, RZ, R149 ;  /* 0x00000095ff95723e */ /* 0x000fe400000000ff */
[----:B------:R-:W-:-:S02]  /*a250*/  F2FP.F16.F32.PACK_AB R150, RZ, R150 ;  /* 0x00000096ff96723e */ /* 0x000fc400000000ff */
[----:B------:R-:W-:Y:S01]  /*a260*/  F2FP.F16.F32.PACK_AB R151, RZ, R151 ;  /* 0x00000097ff97723e */ /* 0x000fe200000000ff */
[----:B0-----:R-:W-:Y:S02]  /*a270*/  @P0 IMAD.MOV.U32 R2, RZ, RZ, R6 ;  /* 0x000000ffff020224 */ /* 0x001fe400078e0006 */
[----:B------:R-:W-:-:S05]  /*a280*/  @P0 IMAD.MOV.U32 R3, RZ, RZ, R7 ;  /* 0x000000ffff030224 */ /* 0x000fca00078e0007 */
[----:B------:R0:W-:Y:S02]  /*a290*/  @P0 STG.E.U16 desc[UR36][R2.64+0x1e2], R147 ;  /* 0x0001e29302000986 */ /* 0x0001e4000c101524 */
[----:B0-----:R-:W-:Y:S02]  /*a2a0*/  @P5 IMAD.MOV.U32 R2, RZ, RZ, R4 ;  /* 0x000000ffff025224 */ /* 0x001fe400078e0004 */
[----:B------:R-:W-:-:S05]  /*a2b0*/  @P5 IMAD.MOV.U32 R3, RZ, RZ, R5 ;  /* 0x000000ffff035224 */ /* 0x000fca00078e0005 */
[----:B------:R0:W-:Y:S04]  /*a2c0*/  @P5 STG.E.U16 desc[UR36][R2.64+0x1f0], R148 ;  /* 0x0001f09402005986 */ /* 0x0001e8000c101524 */
[----:B------:R1:W-:Y:S01]  /*a2d0*/  @P4 STG.E.U16 desc[UR36][R4.64+0x1f2], R149 ;  /* 0x0001f29504004986 */ /* 0x0003e2000c101524 */
[----:B0-----:R-:W-:Y:S02]  /*a2e0*/  @P2 IMAD.MOV.U32 R2, RZ, RZ, R6 ;  /* 0x000000ffff022224 */ /* 0x001fe400078e0006 */
[----:B------:R-:W-:-:S05]  /*a2f0*/  @P2 IMAD.MOV.U32 R3, RZ, RZ, R7 ;  /* 0x000000ffff032224 */ /* 0x000fca00078e0007 */
[----:B------:R1:W-:Y:S04]  /*a300*/  @P2 STG.E.U16 desc[UR36][R2.64+0x1f0], R150 ;  /* 0x0001f09602002986 */ /* 0x0003e8000c101524 */
[----:B------:R1:W-:Y:S02]  /*a310*/  @P1 STG.E.U16 desc[UR36][R6.64+0x1f2], R151 ;  /* 0x0001f29706001986 */ /* 0x0003e4000c101524 */
.L_x_290:
[----:B------:R-:W-:Y:S05]  /*a320*/  BSYNC B0 ;  /* 0x0000000000007941 */ /* 0x000fea0003800000 */
.L_x_36:
[----:B01----:R-:W2:Y:S01]  /*a330*/  LDL.64 R2, [R1] ;  /* 0x0000000001027983 */ /* 0x003ea20000100a00 */
[----:B------:R-:W-:Y:S01]  /*a340*/  ULDC.64 UR4, c[0x0][0x650] ;  /* 0x0001940000047ab9 */ /* 0x000fe20000000a00 */
[----:B------:R0:W-:Y:S01]  /*a350*/  SYNCS.ARRIVE.TRANS64.A1T0 RZ, [R162+UR45], RZ ;  /* 0x000000ffa2ff79a7 */ /* 0x0001e2000810002d */
[----:B------:R-:W-:Y:S01]  /*a360*/  PRMT R0, RZ, 0x7610, R0 ;  /* 0x00007610ff007816 */ /* 0x000fe20000000000 */
[----:B-----5:R-:W-:Y:S02]  /*a370*/  IMAD.MOV.U32 R19, RZ, RZ, -0x1 ;  /* 0xffffffffff137424 */ /* 0x020fe400078e00ff */
[----:B------:R-:W-:Y:S01]  /*a380*/  IMAD.MOV.U32 R22, RZ, RZ, -0x1 ;  /* 0xffffffffff167424 */ /* 0x000fe200078e00ff */
[----:B--2---:R-:W-:-:S04]  /*a390*/  LEA R18, P0, R2, R18, 0x1 ;  /* 0x0000001202127211 */ /* 0x004fc800078008ff */
[----:B------:R-:W-:Y:S01]  /*a3a0*/  LEA.HI.X R17, R2, R17, R23, 0x1, P0 ;  /* 0x0000001102117211 */ /* 0x000fe200000f0c17 */
[----:B------:R-:W-:Y:S01]  /*a3b0*/  IMAD.MOV.U32 R2, RZ, RZ, -0x1 ;  /* 0xffffffffff027424 */ /* 0x000fe200078e00ff */
[----:B------:R-:W-:-:S04]  /*a3c0*/  ISETP.GE.U32.AND P0, PT, R18, UR4, PT ;  /* 0x0000000412007c0c */ /* 0x000fc8000bf06070 */
[----:B------:R-:W-:-:S13]  /*a3d0*/  ISETP.GE.U32.AND.EX P0, PT, R17, UR5, PT, P0 ;  /* 0x0000000511007c0c */ /* 0x000fda000bf06100 */
[----:B0-----:R-:W-:Y:S05]  /*a3e0*/  @P0 BRA `(.L_x_291) ;  /* 0x0000000400700947 */ /* 0x001fea0003800000 */
[----:B------:R-:W0:Y:S01]  /*a3f0*/  S2R R10, SR_CTAID.X ;  /* 0x00000000000a7919 */ /* 0x000e220000002500 */
[----:B------:R-:W1:Y:S01]  /*a400*/  LDC.64 R8, c[0x0][0x628] ;  /* 0x00018a00ff087b82 */ /* 0x000e620000000a00 */
[----:B------:R-:W-:Y:S01]  /*a410*/  ULDC UR4, c[0x0][0x150] ;  /* 0x0000540000047ab9 */ /* 0x000fe20000000800 */
[----:B---34-:R-:W-:Y:S01]  /*a420*/  IMAD.MOV.U32 R6, RZ, RZ, R18 ;  /* 0x000000ffff067224 */ /* 0x018fe200078e0012 */
[----:B------:R-:W2:Y:S01]  /*a430*/  S2R R20, SR_CTAID.Y ;  /* 0x0000000000147919 */ /* 0x000ea20000002600 */
[----:B------:R-:W-:-:S04]  /*a440*/  IMAD.MOV.U32 R7, RZ, RZ, R17 ;  /* 0x000000ffff077224 */ /* 0x000fc800078e0011 */
[----:B------:R-:W3:Y:S08]  /*a450*/  LDC R15, c[0x0][0x144] ;  /* 0x00005100ff0f7b82 */ /* 0x000ef00000000800 */
[----:B------:R-:W4:Y:S08]  /*a460*/  LDC R0, c[0x0][0x630] ;  /* 0x00018c00ff007b82 */ /* 0x000f300000000800 */
[----:B------:R-:W2:Y:S01]  /*a470*/  LDC.64 R12, c[0x0][0x620] ;  /* 0x00018800ff0c7b82 */ /* 0x000ea20000000a00 */
[----:B-1----:R-:W-:-:S04]  /*a480*/  ISETP.NE.U32.AND P0, PT, R8, RZ, PT ;  /* 0x000000ff0800720c */ /* 0x002fc80003f05070 */
[----:B------:R-:W-:Y:S02]  /*a490*/  ISETP.NE.AND.EX P0, PT, R9, RZ, PT, P0 ;  /* 0x000000ff0900720c */ /* 0x000fe40003f05300 */
[----:B0-----:R-:W-:-:S05]  /*a4a0*/  I2FP.F32.U32 R2, R10 ;  /* 0x0000000a00027245 */ /* 0x001fca0000201000 */
[----:B------:R-:W-:-:S04]  /*a4b0*/  FMUL R2, R2, UR4 ;  /* 0x0000000402027c20 */ /* 0x000fc80008400000 */
[----:B------:R0:W1:Y:S02]  /*a4c0*/  F2I.U32.TRUNC.NTZ R14, R2 ;  /* 0x00000002000e7305 */ /* 0x000064000020f000 */
[----:B---34-:R-:W-:Y:S05]  /*a4d0*/  @!P0 BRA `(.L_x_292) ;  /* 0x0000000000288947 */ /* 0x018fea0003800000 */
[----:B------:R-:W3:Y:S02]  /*a4e0*/  LDC R3, c[0x0][0x634] ;  /* 0x00018d00ff037b82 */ /* 0x000ee40000000800 */
[----:B---3--:R-:W-:-:S05]  /*a4f0*/  IADD3 R7, P0, R18, R3, RZ ;  /* 0x0000000312077210 */ /* 0x008fca0007f1e0ff */
[----:B------:R-:W-:-:S04]  /*a500*/  IMAD.X R11, RZ, RZ, R17, P0 ;  /* 0x000000ffff0b7224 */ /* 0x000fc800000e0611 */
[----:B0-----:R-:W-:-:S04]  /*a510*/  IMAD.WIDE.U32 R2, R11, R8, RZ ;  /* 0x000000080b027225 */ /* 0x001fc800078e00ff */
[----:B------:R-:W-:-:S04]  /*a520*/  IMAD.WIDE.U32 R4, P0, R7, R9, R2 ;  /* 0x0000000907047225 */ /* 0x000fc80007800002 */
[----:B------:R-:W-:-:S04]  /*a530*/  IMAD.WIDE.U32 R2, R7, R8, RZ ;  /* 0x0000000807027225 */ /* 0x000fc800078e00ff */
[----:B------:R-:W-:Y:S01]  /*a540*/  IMAD.X R7, RZ, RZ, RZ, P0 ;  /* 0x000000ffff077224 */ /* 0x000fe200000e06ff */
[----:B------:R-:W-:Y:S01]  /*a550*/  IADD3 RZ, P0, R3, R4, RZ ;  /* 0x0000000403ff7210 */ /* 0x000fe20007f1e0ff */
[----:B------:R-:W-:-:S04]  /*a560*/  IMAD.MOV.U32 R6, RZ, RZ, R5 ;  /* 0x000000ffff067224 */ /* 0x000fc800078e0005 */
[----:B------:R-:W-:-:S08]  /*a570*/  IMAD.WIDE.U32.X R6, R11, R9, R6, P0 ;  /* 0x000000090b067225 */ /* 0x000fd000000e0406 */
.L_x_292:
[----:B------:R-:W3:Y:S01]  /*a580*/  LDC.64 R26, c[0x0][0x640] ;  /* 0x00019000ff1a7b82 */ /* 0x000ee20000000a00 */
[-C--:B------:R-:W-:Y:S01]  /*a590*/  SHF.R.U64 R11, R6, R0.reuse, R7 ;  /* 0x00000000060b7219 */ /* 0x080fe20000001207 */
[----:B------:R-:W-:Y:S01]  /*a5a0*/  IMAD.MOV.U32 R19, RZ, RZ, R17 ;  /* 0x000000ffff137224 */ /* 0x000fe200078e0011 */
[----:B------:R-:W-:Y:S01]  /*a5b0*/  SHF.R.U32.HI R0, RZ, R0, R7 ;  /* 0x00000000ff007219 */ /* 0x000fe20000011607 */
[----:B-1----:R-:W-:Y:S01]  /*a5c0*/  IMAD.MOV R14, RZ, RZ, -R14 ;  /* 0x000000ffff0e7224 */ /* 0x002fe200078e0a0e */
[----:B------:R-:W-:Y:S01]  /*a5d0*/  IADD3 R5, P0, RZ, -R11, RZ ;  /* 0x8000000bff057210 */ /* 0x000fe20007f1e0ff */
[----:B------:R-:W-:Y:S01]  /*a5e0*/  ULDC UR4, c[0x0][0x154] ;  /* 0x0000550000047ab9 */ /* 0x000fe20000000800 */
[----:B------:R-:W-:Y:S01]  /*a5f0*/  IMAD.MOV.U32 R7, RZ, RZ, 0x1 ;  /* 0x00000001ff077424 */ /* 0x000fe200078e00ff */
[----:B------:R-:W1:Y:S01]  /*a600*/  LDC R4, c[0x0][0x618] ;  /* 0x00018600ff047b82 */ /* 0x000e620000000800 */
[----:B------:R-:W-:Y:S02]  /*a610*/  IMAD R22, R15, R14, R10 ;  /* 0x0000000e0f167224 */ /* 0x000fe400078e020a */
[----:B------:R-:W-:-:S04]  /*a620*/  IMAD.X R3, RZ, RZ, ~R0, P0 ;  /* 0x000000ffff037224 */ /* 0x000fc800000e0e00 */
[-C--:B--2---:R-:W-:Y:S01]  /*a630*/  IMAD R0, R3, R12.reuse, RZ ;  /* 0x0000000c03007224 */ /* 0x084fe200078e02ff */
[----:B------:R-:W2:Y:S01]  /*a640*/  LDC R6, c[0x0][0x608] ;  /* 0x00018200ff067b82 */ /* 0x000ea20000000800 */
[----:B0-----:R-:W-:-:S04]  /*a650*/  IMAD.WIDE.U32 R2, R5, R12, R18 ;  /* 0x0000000c05027225 */ /* 0x001fc800078e0012 */
[----:B------:R-:W-:Y:S01]  /*a660*/  IMAD R5, R5, R13, R0 ;  /* 0x0000000d05057224 */ /* 0x000fe200078e0200 */
[----:B------:R-:W-:Y:S02]  /*a670*/  I2FP.F32.U32 R0, R20 ;  /* 0x0000001400007245 */ /* 0x000fe40000201000 */
[----:B------:R-:W0:Y:S01]  /*a680*/  LDC R24, c[0x0][0x658] ;  /* 0x00019600ff187b82 */ /* 0x000e220000000800 */
[----:B------:R-:W-:Y:S01]  /*a690*/  IMAD.IADD R3, R3, 0x1, R5 ;  /* 0x0000000103037824 */ /* 0x000fe200078e0205 */
[----:B---3--:R-:W-:Y:S01]  /*a6a0*/  ISETP.NE.U32.AND P0, PT, R26, RZ, PT ;  /* 0x000000ff1a00720c */ /* 0x008fe20003f05070 */
[----:B------:R-:W-:Y:S01]  /*a6b0*/  FMUL R0, R0, UR4 ;  /* 0x0000000400007c20 */ /* 0x000fe20008400000 */
[----:B------:R-:W-:Y:S02]  /*a6c0*/  IMAD.MOV.U32 R5, RZ, RZ, -0x1 ;  /* 0xffffffffff057424 */ /* 0x000fe400078e00ff */
[----:B------:R-:W-:Y:S01]  /*a6d0*/  ISETP.NE.AND.EX P0, PT, R27, RZ, PT, P0 ;  /* 0x000000ff1b00720c */ /* 0x000fe20003f05300 */
[----:B------:R3:W4:Y:S01]  /*a6e0*/  F2I.U32.TRUNC.NTZ R12, R0 ;  /* 0x00000000000c7305 */ /* 0x000722000020f000 */
[----:B------:R-:W3:Y:S01]  /*a6f0*/  LDC R15, c[0x0][0x148] ;  /* 0x00005200ff0f7b82 */ /* 0x000ee20000000800 */
[----:B-1----:R-:W-:-:S02]  /*a700*/  SHF.R.U64 R10, R2, R4, R3 ;  /* 0x00000004020a7219 */ /* 0x002fc40000001203 */
[----:B------:R-:W-:-:S05]  /*a710*/  SHF.R.U32.HI R3, RZ, R4, R3 ;  /* 0x00000004ff037219 */ /* 0x000fca0000011603 */
[----:B------:R-:W1:Y:S01]  /*a720*/  LDC R14, c[0x0][0x600] ;  /* 0x00018000ff0e7b82 */ /* 0x000e620000000800 */
[-CC-:B--2---:R-:W-:Y:S02]  /*a730*/  SHF.R.U64 R8, R10, R6.reuse, R3.reuse ;  /* 0x000000060a087219 */ /* 0x184fe40000001203 */
[----:B------:R-:W-:-:S05]  /*a740*/  SHF.R.U32.HI R3, RZ, R6, R3 ;  /* 0x00000006ff037219 */ /* 0x000fca0000011603 */
[----:B------:R-:W2:Y:S01]  /*a750*/  LDC R21, c[0x0][0x648] ;  /* 0x00019200ff157b82 */ /* 0x000ea20000000800 */
[-CC-:B0-----:R-:W-:Y:S02]  /*a760*/  SHF.R.U64 R13, R8, R24.reuse, R3.reuse ;  /* 0x00000018080d7219 */ /* 0x181fe40000001203 */
[-C--:B------:R-:W-:Y:S02]  /*a770*/  SHF.L.U32 R5, R5, R24.reuse, RZ ;  /* 0x0000001805057219 */ /* 0x080fe400000006ff */
[-C--:B------:R-:W-:Y:S01]  /*a780*/  SHF.R.U32.HI R3, RZ, R24.reuse, R3 ;  /* 0x00000018ff037219 */ /* 0x080fe20000011603 */
[----:B------:R-:W-:Y:S01]  /*a790*/  IMAD.MOV.U32 R2, RZ, RZ, R13 ;  /* 0x000000ffff027224 */ /* 0x000fe200078e000d */
[----:B------:R-:W-:Y:S01]  /*a7a0*/  SHF.L.U32 R24, R7, R24, RZ ;  /* 0x0000001807187219 */ /* 0x000fe200000006ff */
[----:B------:R-:W0:Y:S01]  /*a7b0*/  LDC R25, c[0x0][0x638] ;  /* 0x00018e00ff197b82 */ /* 0x000e220000000800 */
[----:B------:R-:W-:-:S07]  /*a7c0*/  LOP3.LUT R19, RZ, R5, RZ, 0x33, !PT ;  /* 0x00000005ff137212 */ /* 0x000fce00078e33ff */
[----:B------:R-:W0:Y:S01]  /*a7d0*/  LDC R28, c[0x0][0x610] ;  /* 0x00018400ff1c7b82 */ /* 0x000e220000000800 */
[----:B----4-:R-:W-:Y:S05]  /*a7e0*/  @!P0 BRA `(.L_x_293) ;  /* 0x0000000000288947 */ /* 0x010fea0003800000 */
[----:B---3--:R-:W3:Y:S02]  /*a7f0*/  LDC R0, c[0x0][0x64c] ;  /* 0x00019300ff007b82 */ /* 0x008ee40000000800 */
[----:B---3--:R-:W-:-:S05]  /*a800*/  IADD3 R7, P0, R13, R0, RZ ;  /* 0x000000000d077210 */ /* 0x008fca0007f1e0ff */
        /* <DEDUP_REMOVED lines=8> */
.L_x_293:
[----:B------:R-:W4:Y:S01]  /*a890*/  LDC R4, c[0x0][0x65c] ;  /* 0x00019700ff047b82 */ /* 0x000f220000000800 */
[----:B--23--:R-:W-:Y:S01]  /*a8a0*/  SHF.R.U64 R0, R2, R21, R3 ;  /* 0x0000001502007219 */ /* 0x00cfe20000001203 */
[----:B-1----:R-:W-:Y:S01]  /*a8b0*/  VIADD R3, R14, 0xffffffff ;  /* 0xffffffff0e037836 */ /* 0x002fe20000000000 */
[----:B------:R-:W-:Y:S01]  /*a8c0*/  LOP3.LUT R19, R8, R19, RZ, 0xc0, !PT ;  /* 0x0000001308137212 */ /* 0x000fe200078ec0ff */
[----:B------:R-:W-:Y:S02]  /*a8d0*/  IMAD.MOV R12, RZ, RZ, -R12 ;  /* 0x000000ffff0c7224 */ /* 0x000fe400078e0a0c */
[----:B------:R-:W-:Y:S01]  /*a8e0*/  IMAD.MOV R2, RZ, RZ, -R0 ;  /* 0x000000ffff027224 */ /* 0x000fe200078e0a00 */
[----:B------:R-:W-:Y:S01]  /*a8f0*/  LOP3.LUT R3, R10, R3, RZ, 0xc0, !PT ;  /* 0x000000030a037212 */ /* 0x000fe200078ec0ff */
[----:B------:R-:W-:Y:S02]  /*a900*/  IMAD R19, R24, R0, R19 ;  /* 0x0000000018137224 */ /* 0x000fe400078e0213 */
[----:B0-----:R-:W-:-:S04]  /*a910*/  IMAD R0, R2, R25, R13 ;  /* 0x0000001902007224 */ /* 0x001fc800078e020d */
[----:B------:R-:W-:Y:S01]  /*a920*/  IMAD R2, R0, R14, R3 ;  /* 0x0000000e00027224 */ /* 0x000fe200078e0203 */
[----:B----4-:R-:W-:Y:S01]  /*a930*/  ISETP.NE.AND P0, PT, R4, 0x1, PT ;  /* 0x000000010400780c */ /* 0x010fe20003f05270 */
[----:B------:R-:W-:-:S05]  /*a940*/  IMAD.MOV.U32 R4, RZ, RZ, 0x1 ;  /* 0x00000001ff047424 */ /* 0x000fca00078e00ff */
[----:B------:R-:W-:-:S07]  /*a950*/  PRMT R0, R4, 0x7610, R0 ;  /* 0x0000761004007816 */ /* 0x000fce0000000000 */
[----:B------:R-:W-:-:S04]  /*a960*/  @P0 IMAD R22, R15, R12, R20 ;  /* 0x0000000c0f160224 */ /* 0x000fc800078e0214 */
[----:B------:R-:W-:-:S05]  /*a970*/  IMAD R19, R19, R28, R22 ;  /* 0x0000001c13137224 */ /* 0x000fca00078e0216 */
[----:B------:R-:W-:Y:S02]  /*a980*/  SEL R22, R2, R19, !P0 ;  /* 0x0000001302167207 */ /* 0x000fe40004000000 */
[----:B------:R-:W-:Y:S01]  /*a990*/  SEL R19, R19, R2, !P0 ;  /* 0x0000000213137207 */ /* 0x000fe20004000000 */
[----:B------:R-:W-:-:S07]  /*a9a0*/  IMAD.MOV.U32 R2, RZ, RZ, R11 ;  /* 0x000000ffff027224 */ /* 0x000fce00078e000b */
.L_x_291:
[----:B------:R-:W-:Y:S02]  /*a9b0*/  LOP3.LUT P0, RZ, R0, 0xff, RZ, 0xc0, !PT ;  /* 0x000000ff00ff7812 */ /* 0x000fe4000780c0ff */
[----:B------:R-:W-:-:S11]  /*a9c0*/  LOP3.LUT R175, R175, 0x1, RZ, 0x3c, !PT ;  /* 0x00000001afaf7812 */ /* 0x000fd600078e3cff */
[----:B------:R-:W-:Y:S05]  /*a9d0*/  @P0 BRA `(.L_x_294) ;  /* 0xffffff6c00240947 */ /* 0x000fea000383ffff */
[----:B------:R-:W-:Y:S05]  /*a9e0*/  EXIT ;  /* 0x000000000000794d */ /* 0x000fea0003800000 */
.L_x_17:
[----:B------:R-:W-:-:S08]  /*a9f0*/  ISETP.NE.AND P0, PT, R5, RZ, PT ;  /* 0x000000ff0500720c */ /* 0x000fd00003f05270 */
[----:B0-----:R-:W0:-:S00]  /*aa00*/  USETMAXREG.DEALLOC.CTAPOOL 0x28 ;  /* 0x00000028000079c8 */ /* 0x001e0000080e0500 */
[----:B------:R-:W-:Y:S05]  /*aa10*/  @P0 EXIT ;  /* 0x000000000000094d */ /* 0x000fea0003800000 */
[----:B0-----:R-:W-:Y:S01]  /*aa20*/  LOP3.LUT P0, RZ, R8, 0xff, RZ, 0xc0, !PT ;  /* 0x000000ff08ff7812 */ /* 0x001fe2000780c0ff */
[----:B------:R-:W-:Y:S02]  /*aa30*/  IMAD.MOV.U32 R0, RZ, RZ, 0x1 ;  /* 0x00000001ff007424 */ /* 0x000fe400078e00ff */
[----:B------:R-:W-:-:S10]  /*aa40*/  IMAD.MOV.U32 R7, RZ, RZ, RZ ;  /* 0x000000ffff077224 */ /* 0x000fd400078e00ff */
[----:B------:R-:W-:Y:S05]  /*aa50*/  @!P0 BRA `(.L_x_295) ;  /* 0x0000000c00a88947 */ /* 0x000fea0003800000 */
[----:B------:R-:W0:Y:S01]  /*aa60*/  S2UR UR5, SR_CgaCtaId ;  /* 0x00000000000579c3 */ /* 0x000e220000008800 */
[----:B------:R-:W-:Y:S01]  /*aa70*/  UMOV UR7, 0x1 ;  /* 0x0000000100077882 */ /* 0x000fe20000000000 */
[----:B------:R-:W-:Y:S01]  /*aa80*/  LOP3.LUT P0, RZ, R4, 0x1f, RZ, 0xc0, !PT ;  /* 0x0000001f04ff7812 */ /* 0x000fe2000780c0ff */
[----:B------:R-:W-:Y:S01]  /*aa90*/  ULDC UR14, c[0x0][0x658] ;  /* 0x00019600000e7ab9 */ /* 0x000fe20000000800 */
[----:B------:R-:W-:Y:S01]  /*aaa0*/  UMOV UR6, 0xffffffff ;  /* 0xffffffff00067882 */ /* 0x000fe20000000000 */
[----:B------:R-:W-:Y:S01]  /*aab0*/  BSSY B0, `(.L_x_295) ;  /* 0x00000e4000007945 */ /* 0x000fe20003800000 */
[----:B------:R-:W-:Y:S01]  /*aac0*/  USHF.L.U32 UR6, UR6, UR14, URZ ;  /* 0x0000000e06067299 */ /* 0x000fe2000800063f */
[C---:B------:R-:W-:Y:S01]  /*aad0*/  ISETP.NE.AND P2, PT, R3.reuse, RZ, PT ;  /* 0x000000ff0300720c */ /* 0x040fe20003f45270 */
[----:B------:R-:W-:Y:S01]  /*aae0*/  IMAD.MOV.U32 R8, RZ, RZ, 0x1 ;  /* 0x00000001ff087424 */ /* 0x000fe200078e00ff */
[----:B------:R-:W-:Y:S01]  /*aaf0*/  ISETP.NE.OR P0, PT, R3, RZ, !P0 ;  /* 0x000000ff0300720c */ /* 0x000fe20004705670 */
[----:B------:R-:W-:Y:S01]  /*ab00*/  IMAD.MOV.U32 R0, RZ, RZ, 0x1 ;  /* 0x00000001ff007424 */ /* 0x000fe200078e00ff */
[----:B------:R-:W-:Y:S01]  /*ab10*/  LOP3.LUT R6, R16, 0x2, RZ, 0xfc, !PT ;  /* 0x0000000210067812 */ /* 0x000fe200078efcff */
[----:B------:R-:W-:Y:S01]  /*ab20*/  IMAD.MOV.U32 R7, RZ, RZ, RZ ;  /* 0x000000ffff077224 */ /* 0x000fe200078e00ff */
[----:B------:R-:W-:Y:S01]  /*ab30*/  ULDC UR13, c[0x0][0x600] ;  /* 0x00018000000d7ab9 */ /* 0x000fe20000000800 */
[----:B------:R-:W-:Y:S01]  /*ab40*/  UMOV UR29, 0x5 ;  /* 0x00000005001d7882 */ /* 0x000fe20000000000 */
[----:B------:R-:W-:-:S02]  /*ab50*/  UIADD3 UR31, UR40, 0x1, URZ ;  /* 0x00000001281f7890 */ /* 0x000fc4000fffe03f */
[----:B------:R-:W-:Y:S02]  /*ab60*/  UIADD3 UR13, UR13, -0x1, URZ ;  /* 0xffffffff0d0d7890 */ /* 0x000fe4000fffe03f */
[----:B------:R-:W-:Y:S02]  /*ab70*/  USHF.L.U32 UR14, UR7, UR14, URZ ;  /* 0x0000000e070e7299 */ /* 0x000fe4000800063f */
[----:B------:R-:W-:Y:S01]  /*ab80*/  ULOP3.LUT UR22, URZ, UR6, URZ, 0x33, !UPT ;  /* 0x000000063f167292 */ /* 0x000fe2000f8e333f */
[----:B------:R-:W-:Y:S01]  /*ab90*/  ULDC.64 UR38, c[0x0][0x198] ;  /* 0x0000660000267ab9 */ /* 0x000fe20000000a00 */
[----:B0-----:R-:W-:Y:S02]  /*aba0*/  ULOP3.LUT UR4, UR5, 0x1, URZ, 0xc0, !UPT ;  /* 0x0000000105047892 */ /* 0x001fe4000f8ec03f */
[----:B------:R-:W-:Y:S02]  /*abb0*/  USHF.R.U32.HI UR37, URZ, 0x1, UR5 ;  /* 0x000000013f257899 */ /* 0x000fe40008011605 */
[----:B------:R-:W-:-:S02]  /*abc0*/  USHF.L.U32 UR15, UR5, 0x7, URZ ;  /* 0x00000007050f7899 */ /* 0x000fc4000800063f */
[----:B------:R-:W-:Y:S02]  /*abd0*/  USHF.L.U32 UR21, UR5, 0xd, URZ ;  /* 0x0000000d05157899 */ /* 0x000fe4000800063f */
[----:B------:R-:W-:Y:S02]  /*abe0*/  ULOP3.LUT UR5, UR5, 0xfffffffe, URZ, 0xc0, !UPT ;  /* 0xfffffffe05057892 */ /* 0x000fe4000f8ec03f */
[----:B------:R-:W-:Y:S02]  /*abf0*/  UISETP.GT.U32.AND UP0, UPT, UR4, 0xffff, UPT ;  /* 0x0000ffff0400788c */ /* 0x000fe4000bf04070 */
[----:B------:R-:W-:Y:S02]  /*ac00*/  USHF.L.U32 UR23, UR7, UR5, URZ ;  /* 0x0000000507177299 */ /* 0x000fe4000800063f */
[----:B------:R-:W-:Y:S02]  /*ac10*/  ULOP3.LUT UR5, UR5, 0x1, URZ, 0xfc, !UPT ;  /* 0x0000000105057892 */ /* 0x000fe4000f8efc3f */
[----:B------:R-:W-:-:S02]  /*ac20*/  USEL UR4, UR4, 0xffff, !UP0 ;  /* 0x0000ffff04047887 */ /* 0x000fc4000c000000 */
[----:B------:R-:W-:Y:S02]  /*ac30*/  USHF.L.U32 UR5, UR7, UR5, URZ ;  /* 0x0000000507057299 */ /* 0x000fe4000800063f */
[----:B------:R-:W-:Y:S02]  /*ac40*/  ULOP3.LUT UR4, UR4, 0xffff, URZ, 0xc0, !UPT ;  /* 0x0000ffff04047892 */ /* 0x000fe4000f8ec03f */
[----:B------:R-:W-:Y:S02]  /*ac50*/  ULOP3.LUT UR15, UR15, 0x80, URZ, 0xc0, !UPT ;  /* 0x000000800f0f7892 */ /* 0x000fe4000f8ec03f */
[----:B------:R-:W-:Y:S02]  /*ac60*/  ULOP3.LUT UR21, UR21, 0x2000, URZ, 0xc0, !UPT ;  /* 0x0000200015157892 */ /* 0x000fe4000f8ec03f */
[----:B------:R-:W-:Y:S02]  /*ac70*/  ULOP3.LUT UR23, UR23, UR5, URZ, 0xfc, !UPT ;  /* 0x0000000517177292 */ /* 0x000fe4000f8efc3f */
[----:B------:R-:W-:-:S12]  /*ac80*/  USHF.L.U32 UR29, UR29, UR4, URZ ;  /* 0x000000041d1d7299 */ /* 0x000fd8000800063f */
.L_x_307:
[----:B------:R-:W-:-:S03]  /*ac90*/  UMOV UR4, 0xffffffff ;  /* 0xffffffff00047882 */ /* 0x000fc60000000000 */
[----:B------:R-:W-:Y:S05]  /*aca0*/  BRA.DIV UR4, `(.L_x_296) ;  /* 0x0000001204047947 */ /* 0x000fea000b800000 */
[----:B------:R-:W-:-:S13]  /*acb0*/  ELECT P6, URZ, PT ;  /* 0x00000000003f782f */ /* 0x000fda00038c0000 */
.L_x_319:
[----:B------:R-:W0:Y:S01]  /*acc0*/  LDC R3, c[0x0][0x28c] ;  /* 0x0000a300ff037b82 */ /* 0x000e220000000800 */
[----:B------:R-:W-:Y:S01]  /*acd0*/  BSSY B1, `(.L_x_297) ;  /* 0x0000049000017945 */ /* 0x000fe20003800000 */
[----:B0-----:R-:W-:-:S13]  /*ace0*/  ISETP.LT.OR P6, PT, R3, 0x1, !P6 ;  /* 0x000000010300780c */ /* 0x001fda00077c1670 */
[----:B------:R-:W-:Y:S05]  /*acf0*/  @P6 BRA `(.L_x_298) ;  /* 0x0000000400186947 */ /* 0x000fea0003800000 */
[----:B------:R-:W-:Y:S01]  /*ad00*/  LEA R19, R19, UR37, 0x1 ;  /* 0x0000002513137c11 */ /* 0x000fe2000f8e08ff */
[----:B------:R-:W-:Y:S01]  /*ad10*/  IMAD.MOV.U32 R11, RZ, RZ, RZ ;  /* 0x000000ffff0b7224 */ /* 0x000fe200078e00ff */
[----:B------:R-:W-:Y:S01]  /*ad20*/  LEA R22, R22, UR15, 0x8 ;  /* 0x0000000f16167c11 */ /* 0x000fe2000f8e40ff */
[----:B------:R-:W-:Y:S02]  /*ad30*/  IMAD.U32 R13, RZ, RZ, UR31 ;  /* 0x0000001fff0d7e24 */ /* 0x000fe4000f8e00ff */
[----:B------:R-:W-:Y:S02]  /*ad40*/  IMAD.MOV.U32 R3, RZ, RZ, R0 ;  /* 0x000000ffff037224 */ /* 0x000fe400078e0000 */
[----:B------:R-:W-:Y:S02]  /*ad50*/  IMAD.MOV.U32 R4, RZ, RZ, R7 ;  /* 0x000000ffff047224 */ /* 0x000fe400078e0007 */
[----:B------:R-:W-:-:S07]  /*ad60*/  IMAD.SHL.U32 R19, R19, 0x20, RZ ;  /* 0x0000002013137824 */ /* 0x000fce00078e00ff */
.L_x_302:
[----:B------:R-:W0:Y:S01]  /*ad70*/  S2R R10, SR_CgaCtaId ;  /* 0x00000000000a7919 */ /* 0x000e220000008800 */
[----:B------:R-:W-:Y:S01]  /*ad80*/  MOV R5, 0x400 ;  /* 0x0000040000057802 */ /* 0x000fe20000000f00 */
[----:B------:R-:W1:Y:S03]  /*ad90*/  @!P2 LDC R9, c[0x0][0x500] ;  /* 0x00014000ff09ab82 */ /* 0x000e660000000800 */
[----:B0-----:R-:W-:Y:S02]  /*ada0*/  LEA R12, R10, R5, 0x18 ;  /* 0x000000050a0c7211 */ /* 0x001fe400078ec0ff */
[----:B------:R-:W-:-:S03]  /*adb0*/  SHF.L.U32 R5, R3, 0x1f, RZ ;  /* 0x0000001f03057819 */ /* 0x000fc600000006ff */
[----:B------:R-:W-:-:S04]  /*adc0*/  IMAD R10, R4, 0x8, R12 ;  /* 0x00000008040a7824 */ /* 0x000fc800078e020c */
[----:B------:R-:W0:Y:S02]  /*add0*/  SYNCS.PHASECHK.TRANS64.TRYWAIT P1, [R10+URZ+0x18], R5 ;  /* 0x000018050a0075a7 */ /* 0x000e24000802017f */
[----:B01----:R-:W-:Y:S05]  /*ade0*/  @!P1 BRA `(.L_x_299) ;  /* 0x0000000c00d49947 */ /* 0x003fea0003800000 */
.L_x_320:
[----:B0-----:R-:W-:Y:S01]  /*adf0*/  PRMT R5, R6, 0x9910, RZ ;  /* 0x0000991006057816 */ /* 0x001fe200000000ff */
[----:B------:R0:W-:Y:S03]  /*ae00*/  @!P2 SYNCS.ARRIVE.TRANS64 RZ, [R10+URZ], R9 ;  /* 0x000000090affa9a7 */ /* 0x0001e6000800003f */
[----:B------:R-:W-:-:S13]  /*ae10*/  ISETP.NE.AND P1, PT, R5, 0x2, PT ;  /* 0x000000020500780c */ /* 0x000fda0003f25270 */
[----:B0-----:R-:W-:Y:S05]  /*ae20*/  @P1 BRA `(.L_x_300) ;  /* 0x0000000000041947 */ /* 0x001fea0003800000 */
[----:B------:R-:W-:Y:S01]  /*ae30*/  BPT.TRAP 0x1 ;  /* 0x000000040000795c */ /* 0x000fe20000300000 */
.L_x_300:
[----:B------:R-:W-:Y:S05]  /*ae40*/  @P0 BRA `(.L_x_301) ;  /* 0x0000000000040947 */ /* 0x000fea0003800000 */
[----:B------:R-:W-:Y:S01]  /*ae50*/  BPT.TRAP 0x1 ;  /* 0x000000040000795c */ /* 0x000fe20000300000 */
.L_x_301:
[C---:B------:R-:W-:Y:S01]  /*ae60*/  LEA R5, R4.reuse, UR37, 0x2 ;  /* 0x0000002504057c11 */ /* 0x040fe2000f8e10ff */
[----:B------:R-:W-:Y:S01]  /*ae70*/  VIADD R13, R13, 0xffffffff ;  /* 0xffffffff0d0d7836 */ /* 0x000fe20000000000 */
[----:B------:R-:W-:Y:S01]  /*ae80*/  LEA R9, R4, UR21, 0xf ;  /* 0x0000001504097c11 */ /* 0x000fe2000f8e78ff */
[----:B------:R-:W-:Y:S01]  /*ae90*/  UIADD3 UR4, UP0, UR38, 0xf0, URZ ;  /* 0x000000f026047890 */ /* 0x000fe2000ff1e03f */
[----:B------:R-:W-:Y:S01]  /*aea0*/  R2UR UR34, R11 ;  /* 0x000000000b2272ca */ /* 0x000fe200000e0000 */
[----:B------:R-:W-:Y:S01]  /*aeb0*/  IMAD.SHL.U32 R5, R5, 0x800, RZ ;  /* 0x0000080005057824 */ /* 0x000fe200078e00ff */
[----:B------:R-:W-:Y:S01]  /*aec0*/  R2UR UR33, R10 ;  /* 0x000000000a2172ca */ /* 0x000fe200000e0000 */
[--C-:B------:R-:W-:Y:S01]  /*aed0*/  IMAD R9, R9, 0x2, R12.reuse ;  /* 0x0000000209097824 */ /* 0x100fe200078e020c */
[----:B------:R-:W-:Y:S01]  /*aee0*/  R2UR UR36, R2 ;  /* 0x00000000022472ca */ /* 0x000fe200000e0000 */
[----:B------:R-:W-:Y:S01]  /*aef0*/  IMAD R5, R5, 0x2, R12 ;  /* 0x0000000205057824 */ /* 0x000fe200078e020c */
[----:B------:R-:W-:Y:S01]  /*af00*/  R2UR UR35, R19 ;  /* 0x00000000132372ca */ /* 0x000fe200000e0000 */
[----:B------:R-:W-:Y:S01]  /*af10*/  UIADD3 UR42, UP1, UR38, 0x1f0, URZ ;  /* 0x000001f0262a7890 */ /* 0x000fe2000ff3e03f */
[----:B------:R-:W-:Y:S01]  /*af20*/  R2UR UR8, R9 ;  /* 0x00000000090872ca */ /* 0x000fe200000e0000 */
[----:B------:R-:W-:Y:S01]  /*af30*/  UIADD3.X UR5, URZ, UR39, URZ, UP0, !UPT ;  /* 0x000000273f057290 */ /* 0x000fe200087fe43f */
[----:B------:R-:W-:Y:S01]  /*af40*/  R2UR UR24, R5 ;  /* 0x00000000051872ca */ /* 0x000fe200000e0000 */
[----:B------:R-:W-:Y:S01]  /*af50*/  UPRMT UR30, URZ, 0x5410, UR29 ;  /* 0x000054103f1e7896 */ /* 0x000fe2000800001d */
[----:B------:R-:W-:Y:S01]  /*af60*/  R2UR UR19, R22 ;  /* 0x00000000161372ca */ /* 0x000fe200000e0000 */
[----:B------:R-:W-:Y:S01]  /*af70*/  UIADD3 UR26, UR34, 0x40, URZ ;  /* 0x00000040221a7890 */ /* 0x000fe2000fffe03f */
[----:B------:R-:W-:Y:S01]  /*af80*/  ISETP.GT.AND P3, PT, R13, 0x1, PT ;  /* 0x000000010d00780c */ /* 0x000fe20003f64270 */
[----:B------:R-:W-:Y:S01]  /*af90*/  UIADD3.X UR43, URZ, UR39, URZ, UP1, !UPT ;  /* 0x000000273f2b7290 */ /* 0x000fe20008ffe43f */
[----:B------:R-:W-:Y:S01]  /*afa0*/  VIADD R4, R4, 0x1 ;  /* 0x0000000104047836 */ /* 0x000fe20000000000 */
[----:B------:R-:W-:Y:S01]  /*afb0*/  UPRMT UR41, URZ, 0x5410, UR23 ;  /* 0x000054103f297896 */ /* 0x000fe20008000017 */
[----:B------:R-:W-:Y:S01]  /*afc0*/  VIADD R11, R11, 0x80 ;  /* 0x000000800b0b7836 */ /* 0x000fe20000000000 */
[----:B------:R-:W-:Y:S01]  /*afd0*/  UMOV UR6, 0x0 ;  /* 0x0000000000067882 */ /* 0x000fe20000000000 */
[----:B------:R-:W-:Y:S01]  /*afe0*/  UMOV UR7, 0x10000000 ;  /* 0x1000000000077882 */ /* 0x000fe20000000000 */
[----:B------:R-:W-:Y:S01]  /*aff0*/  UIADD3 UR16, UR8, 0xc100, URZ ;  /* 0x0000c10008107890 */ /* 0x000fe2000fffe03f */
[----:B------:R-:W-:Y:S01]  /*b000*/  ISETP.NE.AND P1, PT, R4, 0x3, PT ;  /* 0x000000030400780c */ /* 0x000fe20003f25270 */
[----:B------:R-:W-:-:S02]  /*b010*/  UIADD3 UR32, UR24, 0x100, URZ ;  /* 0x0000010018207890 */ /* 0x000fc4000fffe03f */
[----:B------:R-:W-:Y:S01]  /*b020*/  UIADD3 UR24, UR24, 0x2100, URZ ;  /* 0x0000210018187890 */ /* 0x000fe2000fffe03f */
[----:B------:R-:W-:Y:S01]  /*b030*/  SEL R10, RZ, 0x1, P1 ;  /* 0x00000001ff0a7807 */ /* 0x000fe20000800000 */
[----:B------:R-:W-:Y:S01]  /*b040*/  UIADD3 UR8, UR8, 0x14100, URZ ;  /* 0x0001410008087890 */ /* 0x000fe2000fffe03f */
[----:B------:R-:W-:Y:S01]  /*b050*/  SEL R4, R4, RZ, P1 ;  /* 0x000000ff04047207 */ /* 0x000fe20000800000 */
[----:B------:R-:W-:Y:S01]  /*b060*/  UMOV UR25, UR33 ;  /* 0x0000002100197c82 */ /* 0x000fe20008000000 */
[----:B------:R-:W-:Y:S01]  /*b070*/  UMOV UR28, UR36 ;  /* 0x00000024001c7c82 */ /* 0x000fe20008000000 */
[----:B------:R-:W-:Y:S01]  /*b080*/  UMOV UR27, UR35 ;  /* 0x00000023001b7c82 */ /* 0x000fe20008000000 */
[----:B------:R-:W-:Y:S01]  /*b090*/  UMOV UR17, UR33 ;  /* 0x0000002100117c82 */ /* 0x000fe20008000000 */
[----:B------:R-:W-:Y:S01]  /*b0a0*/  UMOV UR18, UR34 ;  /* 0x0000002200127c82 */ /* 0x000fe20008000000 */
[----:B------:R-:W-:Y:S01]  /*b0b0*/  UMOV UR20, UR36 ;  /* 0x0000002400147c82 */ /* 0x000fe20008000000 */
[----:B------:R0:W-:Y:S01]  /*b0c0*/  UTMALDG.3D.MULTICAST [UR32], [UR4], UR30, desc[UR6] ;  /* 0x00000620040073b4 */ /* 0x0001e2000801181e */
[----:B------:R-:W-:Y:S01]  /*b0d0*/  UMOV UR9, UR33 ;  /* 0x0000002100097c82 */ /* 0x000fe20008000000 */
[----:B------:R-:W-:Y:S01]  /*b0e0*/  UMOV UR11, UR19 ;  /* 0x00000013000b7c82 */ /* 0x000fe20008000000 */
[----:B------:R-:W-:Y:S01]  /*b0f0*/  UMOV UR12, UR36 ;  /* 0x00000024000c7c82 */ /* 0x000fe20008000000 */
[----:B------:R-:W-:Y:S01]  /*b100*/  UMOV UR10, UR26 ;  /* 0x0000001a000a7c82 */ /* 0x000fe20008000000 */
[----:B------:R-:W-:Y:S01]  /*b110*/  LOP3.LUT R3, R3, R10, RZ, 0x3c, !PT ;  /* 0x0000000a03037212 */ /* 0x000fe200078e3cff */
[----:B------:R0:W-:Y:S01]  /*b120*/  UTMALDG.3D.MULTICAST [UR24], [UR4], UR30, desc[UR6] ;  /* 0x00000618040073b4 */ /* 0x0001e2000801181e */
[----:B------:R0:W-:Y:S01]  /*b130*/  UTMALDG.3D.MULTICAST [UR16], [UR42], UR41, desc[UR6] ;  /* 0x000006102a0073b4 */ /* 0x0001e20008011829 */
[----:B------:R0:W-:Y:S02]  /*b140*/  UTMALDG.3D.MULTICAST [UR8], [UR42], UR41, desc[UR6] ;  /* 0x000006082a0073b4 */ /* 0x0001e40008011829 */
[----:B0-----:R-:W-:Y:S05]  /*b150*/  @P3 BRA `(.L_x_302) ;  /* 0xfffffffc00043947 */ /* 0x001fea000383ffff */
.L_x_298:
[----:B------:R-:W-:Y:S05]  /*b160*/  BSYNC B1 ;  /* 0x0000000000017941 */ /* 0x000fea0003800000 */
.L_x_297:
[----:B------:R-:W2:Y:S01]  /*b170*/  LDL.64 R14, [R1] ;  /* 0x00000000010e7983 */ /* 0x000ea20000100a00 */
[----:B------:R-:W-:Y:S01]  /*b180*/  LOP3.LUT P4, RZ, R8, 0xff, RZ, 0xc0, !PT ;  /* 0x000000ff08ff7812 */ /* 0x000fe2000788c0ff */
[----:B------:R-:W-:Y:S01]  /*b190*/  VIADD R4, R7, UR40 ;  /* 0x0000002807047c36 */ /* 0x000fe20008000000 */
[----:B------:R-:W-:Y:S01]  /*b1a0*/  ULDC.64 UR4, c[0x0][0x650] ;  /* 0x0001940000047ab9 */ /* 0x000fe20000000a00 */
[----:B------:R-:W-:Y:S01]  /*b1b0*/  IMAD.U32 R7, RZ, RZ, UR40 ;  /* 0x00000028ff077e24 */ /* 0x000fe2000f8e00ff */
[----:B------:R-:W-:Y:S01]  /*b1c0*/  UISETP.GE.U32.AND UP0, UPT, UR40, 0x3, UPT ;  /* 0x000000032800788c */ /* 0x000fe2000bf06070 */
[----:B------:R-:W-:Y:S01]  /*b1d0*/  BSSY B1, `(.L_x_303) ;  /* 0x000006f000017945 */ /* 0x000fe20003800000 */
[----:B------:R-:W-:Y:S01]  /*b1e0*/  ISETP.GT.U32.AND P1, PT, R4, 0x2, PT ;  /* 0x000000020400780c */ /* 0x000fe20003f24070 */
[----:B------:R-:W-:Y:S01]  /*b1f0*/  IMAD.MOV.U32 R19, RZ, RZ, -0x1 ;  /* 0xffffffffff137424 */ /* 0x000fe200078e00ff */
[----:B------:R-:W-:Y:S01]  /*b200*/  PRMT R8, RZ, 0x7610, R8 ;  /* 0x00007610ff087816 */ /* 0x000fe20000000008 */
[----:B------:R-:W-:Y:S01]  /*b210*/  IMAD.MOV.U32 R22, RZ, RZ, -0x1 ;  /* 0xffffffffff167424 */ /* 0x000fe200078e00ff */
[----:B------:R-:W-:-:S02]  /*b220*/  ISETP.LT.U32.AND P1, PT, R7, 0x3, P1 ;  /* 0x000000030700780c */ /* 0x000fc40000f21070 */
[----:B------:R-:W-:Y:S01]  /*b230*/  PLOP3.LUT P3, PT, PT, PT, UP0, 0x80, 0x0 ;  /* 0x000000000000781c */ /* 0x000fe20003f6f008 */
[----:B------:R-:W0:Y:S01]  /*b240*/  @P4 S2R R3, SR_CgaCtaId ;  /* 0x0000000000034919 */ /* 0x000e220000008800 */
[----:B------:R-:W-:-:S04]  /*b250*/  @P4 MOV R2, 0x400 ;  /* 0x0000040000024802 */ /* 0x000fc80000000f00 */
[----:B0-----:R-:W-:Y:S01]  /*b260*/  @P4 LEA R5, R3, R2, 0x18 ;  /* 0x0000000203054211 */ /* 0x001fe200078ec0ff */
[----:B------:R-:W-:-:S03]  /*b270*/  IMAD.WIDE.U32 R2, R4, -0x55555555, RZ ;  /* 0xaaaaaaab04027825 */ /* 0x000fc600078e00ff */
[----:B------:R0:W-:Y:S01]  /*b280*/  @P4 SYNCS.ARRIVE.TRANS64.A1T0 RZ, [R5+URZ+0x68], RZ ;  /* 0x000068ff05ff49a7 */ /* 0x0001e2000810003f */
[----:B------:R-:W-:Y:S01]  /*b290*/  IMAD.MOV.U32 R2, RZ, RZ, -0x1 ;  /* 0xffffffffff027424 */ /* 0x000fe200078e00ff */
[----:B0-----:R-:W-:Y:S02]  /*b2a0*/  SHF.R.U32.HI R5, RZ, 0x1, R3 ;  /* 0x00000001ff057819 */ /* 0x001fe40000011603 */
[----:B------:R-:W-:-:S03]  /*b2b0*/  SEL R3, RZ, 0x1, !P1 ;  /* 0x00000001ff037807 */ /* 0x000fc60004800000 */
[----:B------:R-:W-:Y:S01]  /*b2c0*/  IMAD R7, R5, -0x3, R4 ;  /* 0xfffffffd05077824 */ /* 0x000fe200078e0204 */
[----:B------:R-:W-:Y:S02]  /*b2d0*/  LOP3.LUT R0, R0, R3, RZ, 0x3c, !PT ;  /* 0x0000000300007212 */ /* 0x000fe400078e3cff */
[----:B------:R-:W-:Y:S02]  /*b2e0*/  PRMT R3, RZ, 0x7610, R3 ;  /* 0x00007610ff037816 */ /* 0x000fe40000000003 */
[----:B------:R-:W-:Y:S02]  /*b2f0*/  @P3 LOP3.LUT R0, R0, 0x1, R5, 0x78, !PT ;  /* 0x0000000100003812 */ /* 0x000fe400078e7805 */
[----:B--2---:R-:W-:-:S04]  /*b300*/  IADD3 R18, P4, R18, R14, RZ ;  /* 0x0000000e12127210 */ /* 0x004fc80007f9e0ff */
[----:B------:R-:W-:Y:S01]  /*b310*/  ISETP.GE.U32.AND P1, PT, R18, UR4, PT ;  /* 0x0000000412007c0c */ /* 0x000fe2000bf26070 */
[----:B------:R-:W-:-:S05]  /*b320*/  IMAD.X R17, R17, 0x1, R23, P4 ;  /* 0x0000000111117824 */ /* 0x000fca00020e0617 */
[----:B------:R-:W-:-:S13]  /*b330*/  ISETP.GE.U32.AND.EX P1, PT, R17, UR5, PT, P1 ;  /* 0x0000000511007c0c */ /* 0x000fda000bf26110 */
[----:B------:R-:W-:Y:S05]  /*b340*/  @P1 BRA `(.L_x_304) ;  /* 0x00000004005c1947 */ /* 0x000fea0003800000 */
[----:B------:R-:W0:Y:S01]  /*b350*/  S2R R11, SR_CTAID.X ;  /* 0x00000000000b7919 */ /* 0x000e220000002500 */
[----:B------:R-:W-:Y:S01]  /*b360*/  ULDC.64 UR4, c[0x0][0x628] ;  /* 0x00018a0000047ab9 */ /* 0x000fe20000000a00 */
[----:B------:R-:W1:Y:S01]  /*b370*/  LDC R12, c[0x0][0x144] ;  /* 0x00005100ff0c7b82 */ /* 0x000e620000000800 */
[----:B------:R-:W-:Y:S01]  /*b380*/  ISETP.NE.U32.AND P1, PT, RZ, UR4, PT ;  /* 0x00000004ff007c0c */ /* 0x000fe2000bf25070 */
[----:B------:R-:W2:Y:S01]  /*b390*/  S2R R9, SR_CTAID.Y ;  /* 0x0000000000097919 */ /* 0x000ea20000002600 */
[----:B------:R-:W-:Y:S01]  /*b3a0*/  ULDC UR6, c[0x0][0x150] ;  /* 0x0000540000067ab9 */ /* 0x000fe20000000800 */
[----:B------:R-:W-:Y:S01]  /*b3b0*/  ULDC UR7, c[0x0][0x630] ;  /* 0x00018c0000077ab9 */ /* 0x000fe20000000800 */
[----:B------:R-:W-:Y:S01]  /*b3c0*/  ISETP.NE.AND.EX P1, PT, RZ, UR5, PT, P1 ;  /* 0x00000005ff007c0c */ /* 0x000fe2000bf25310 */
[----:B------:R-:W-:Y:S01]  /*b3d0*/  IMAD.MOV.U32 R2, RZ, RZ, R18 ;  /* 0x000000ffff027224 */ /* 0x000fe200078e0012 */
[----:B0-----:R-:W-:-:S05]  /*b3e0*/  I2FP.F32.U32 R3, R11 ;  /* 0x0000000b00037245 */ /* 0x001fca0000201000 */
[----:B------:R-:W-:Y:S01]  /*b3f0*/  FMUL R14, R3, UR6 ;  /* 0x00000006030e7c20 */ /* 0x000fe20008400000 */
[----:B------:R-:W-:-:S05]  /*b400*/  IMAD.MOV.U32 R3, RZ, RZ, R17 ;  /* 0x000000ffff037224 */ /* 0x000fca00078e0011 */
[----:B--2---:R-:W-:Y:S05]  /*b410*/  @!P1 BRA `(.L_x_305) ;  /* 0x0000000000289947 */ /* 0x004fea0003800000 */
[----:B------:R-:W-:Y:S02]  /*b420*/  ULDC UR6, c[0x0][0x634] ;  /* 0x00018d0000067ab9 */ /* 0x000fe40000000800 */
[----:B------:R-:W-:-:S05]  /*b430*/  IADD3 R3, P1, R18, UR6, RZ ;  /* 0x0000000612037c10 */ /* 0x000fca000ff3e0ff */
[----:B------:R-:W-:-:S04]  /*b440*/  IMAD.X R13, RZ, RZ, R17, P1 ;  /* 0x000000ffff0d7224 */ /* 0x000fc800008e0611 */
[----:B------:R-:W-:-:S04]  /*b450*/  IMAD.WIDE.U32 R4, R13, UR4, RZ ;  /* 0x000000040d047c25 */ /* 0x000fc8000f8e00ff */
[----:B------:R-:W-:-:S04]  /*b460*/  IMAD.WIDE.U32 R4, P1, R3, UR5, R4 ;  /* 0x0000000503047c25 */ /* 0x000fc8000f820004 */
[----:B------:R-:W-:-:S04]  /*b470*/  IMAD.WIDE.U32 R2, R3, UR4, RZ ;  /* 0x0000000403027c25 */ /* 0x000fc8000f8e00ff */
[----:B------:R-:W-:Y:S01]  /*b480*/  IMAD.MOV.U32 R2, RZ, RZ, R5 ;  /* 0x000000ffff027224 */ /* 0x000fe200078e0005 */
[----:B------:R-:W-:Y:S01]  /*b490*/  IADD3 RZ, P3, R3, R4, RZ ;  /* 0x0000000403ff7210 */ /* 0x000fe20007f7e0ff */
[----:B------:R-:W-:-:S04]  /*b4a0*/  IMAD.X R3, RZ, RZ, RZ, P1 ;  /* 0x000000ffff037224 */ /* 0x000fc800008e06ff */
[----:B------:R-:W-:-:S08]  /*b4b0*/  IMAD.WIDE.U32.X R2, R13, UR5, R2, P3 ;  /* 0x000000050d027c25 */ /* 0x000fd000098e0402 */
.L_x_305:
[--C-:B------:R-:W-:Y:S01]  /*b4c0*/  SHF.R.U64 R10, R2, UR7, R3.reuse ;  /* 0x00000007020a7c19 */ /* 0x100fe20008001203 */
[----:B------:R-:W0:Y:S01]  /*b4d0*/  F2I.U32.TRUNC.NTZ R14, R14 ;  /* 0x0000000e000e7305 */ /* 0x000e22000020f000 */
[----:B------:R-:W-:Y:S01]  /*b4e0*/  SHF.R.U32.HI R2, RZ, UR7, R3 ;  /* 0x00000007ff027c19 */ /* 0x000fe20008011603 */
[----:B------:R-:W-:Y:S01]  /*b4f0*/  ULDC.64 UR4, c[0x0][0x620] ;  /* 0x0001880000047ab9 */ /* 0x000fe20000000a00 */
[----:B------:R-:W-:Y:S01]  /*b500*/  IADD3 R5, P1, RZ, -R10, RZ ;  /* 0x8000000aff057210 */ /* 0x000fe20007f3e0ff */
[----:B------:R-:W-:Y:S01]  /*b510*/  IMAD.MOV.U32 R3, RZ, RZ, R17 ;  /* 0x000000ffff037224 */ /* 0x000fe200078e0011 */
[----:B------:R-:W-:-:S03]  /*b520*/  ULDC.64 UR6, c[0x0][0x640] ;  /* 0x0001900000067ab9 */ /* 0x000fc60000000a00 */
[----:B------:R-:W-:Y:S01]  /*b530*/  IMAD.X R2, RZ, RZ, ~R2, P1 ;  /* 0x000000ffff027224 */ /* 0x000fe200008e0e02 */
[----:B------:R-:W-:-:S03]  /*b540*/  ISETP.NE.U32.AND P1, PT, RZ, UR6, PT ;  /* 0x00000006ff007c0c */ /* 0x000fc6000bf25070 */
[----:B------:R-:W-:Y:S01]  /*b550*/  IMAD R4, R2, UR4, RZ ;  /* 0x0000000402047c24 */ /* 0x000fe2000f8e02ff */
[----:B------:R-:W-:Y:S01]  /*b560*/  ISETP.NE.AND.EX P1, PT, RZ, UR7, PT, P1 ;  /* 0x00000007ff007c0c */ /* 0x000fe2000bf25310 */
[----:B------:R-:W-:-:S04]  /*b570*/  IMAD.MOV.U32 R2, RZ, RZ, R18 ;  /* 0x000000ffff027224 */ /* 0x000fc800078e0012 */
[----:B------:R-:W-:Y:S01]  /*b580*/  IMAD.WIDE.U32 R2, R5, UR4, R2 ;  /* 0x0000000405027c25 */ /* 0x000fe2000f8e0002 */
[----:B------:R-:W-:-:S03]  /*b590*/  ULDC UR4, c[0x0][0x618] ;  /* 0x0001860000047ab9 */ /* 0x000fc60000000800 */
[----:B------:R-:W-:Y:S01]  /*b5a0*/  IMAD R5, R5, UR5, R4 ;  /* 0x0000000505057c24 */ /* 0x000fe2000f8e0204 */
[----:B------:R-:W-:Y:S01]  /*b5b0*/  ULDC UR5, c[0x0][0x154] ;  /* 0x0000550000057ab9 */ /* 0x000fe20000000800 */
[----:B0-----:R-:W-:Y:S02]  /*b5c0*/  IMAD.MOV R4, RZ, RZ, -R14 ;  /* 0x000000ffff047224 */ /* 0x001fe400078e0a0e */
[----:B------:R-:W0:Y:S01]  /*b5d0*/  LDC R14, c[0x0][0x148] ;  /* 0x00005200ff0e7b82 */ /* 0x000e220000000800 */
[----:B------:R-:W-:Y:S02]  /*b5e0*/  IMAD.IADD R3, R3, 0x1, R5 ;  /* 0x0000000103037824 */ /* 0x000fe400078e0205 */
[----:B-1----:R-:W-:Y:S01]  /*b5f0*/  IMAD R11, R12, R4, R11 ;  /* 0x000000040c0b7224 */ /* 0x002fe200078e020b */
[----:B------:R-:W-:Y:S02]  /*b600*/  I2FP.F32.U32 R4, R9 ;  /* 0x0000000900047245 */ /* 0x000fe40000201000 */
[----:B------:R-:W-:-:S02]  /*b610*/  SHF.R.U64 R12, R2, UR4, R3 ;  /* 0x00000004020c7c19 */ /* 0x000fc40008001203 */
[----:B------:R-:W-:Y:S01]  /*b620*/  SHF.R.U32.HI R3, RZ, UR4, R3 ;  /* 0x00000004ff037c19 */ /* 0x000fe20008011603 */
[----:B------:R-:W-:Y:S01]  /*b630*/  FMUL R4, R4, UR5 ;  /* 0x0000000504047c20 */ /* 0x000fe20008400000 */
[----:B------:R-:W-:Y:S02]  /*b640*/  ULDC UR4, c[0x0][0x608] ;  /* 0x0001820000047ab9 */ /* 0x000fe40000000800 */
[--C-:B------:R-:W-:Y:S01]  /*b650*/  SHF.R.U64 R15, R12, UR4, R3.reuse ;  /* 0x000000040c0f7c19 */ /* 0x100fe20008001203 */
[----:B------:R1:W2:Y:S01]  /*b660*/  F2I.U32.TRUNC.NTZ R20, R4 ;  /* 0x0000000400147305 */ /* 0x0002a2000020f000 */
[----:B------:R-:W-:Y:S01]  /*b670*/  SHF.R.U32.HI R2, RZ, UR4, R3 ;  /* 0x00000004ff027c19 */ /* 0x000fe20008011603 */
[----:B------:R-:W-:-:S03]  /*b680*/  ULDC UR4, c[0x0][0x658] ;  /* 0x0001960000047ab9 */ /* 0x000fc60000000800 */
[--C-:B------:R-:W-:Y:S02]  /*b690*/  SHF.R.U64 R13, R15, UR4, R2.reuse ;  /* 0x000000040f0d7c19 */ /* 0x100fe40008001202 */
[----:B------:R-:W-:-:S03]  /*b6a0*/  SHF.R.U32.HI R19, RZ, UR4, R2 ;  /* 0x00000004ff137c19 */ /* 0x000fc60008011602 */
[----:B------:R-:W-:Y:S02]  /*b6b0*/  IMAD.MOV.U32 R2, RZ, RZ, R13 ;  /* 0x000000ffff027224 */ /* 0x000fe400078e000d */
[----:B------:R-:W-:Y:S01]  /*b6c0*/  IMAD.MOV.U32 R3, RZ, RZ, R19 ;  /* 0x000000ffff037224 */ /* 0x000fe200078e0013 */
[----:B-1----:R-:W-:Y:S06]  /*b6d0*/  @!P1 BRA `(.L_x_306) ;  /* 0x0000000000289947 */ /* 0x002fec0003800000 */
        /* <DEDUP_REMOVED lines=10> */
.L_x_306:
[----:B------:R-:W1:Y:S01]  /*b780*/  LDC R4, c[0x0][0x65c] ;  /* 0x00019700ff047b82 */ /* 0x000e620000000800 */
[----:B------:R-:W-:Y:S01]  /*b790*/  ULDC UR4, c[0x0][0x648] ;  /* 0x0001920000047ab9 */ /* 0x000fe20000000800 */
[----:B------:R-:W-:Y:S01]  /*b7a0*/  LOP3.LUT R15, R15, UR22, RZ, 0xc0, !PT ;  /* 0x000000160f0f7c12 */ /* 0x000fe2000f8ec0ff */
[----:B--2---:R-:W-:Y:S01]  /*b7b0*/  IMAD.MOV R20, RZ, RZ, -R20 ;  /* 0x000000ffff147224 */ /* 0x004fe200078e0a14 */
[----:B------:R-:W-:Y:S01]  /*b7c0*/  SHF.R.U64 R2, R2, UR4, R3 ;  /* 0x0000000402027c19 */ /* 0x000fe20008001203 */
[----:B------:R-:W-:Y:S01]  /*b7d0*/  ULDC UR4, c[0x0][0x638] ;  /* 0x00018e0000047ab9 */ /* 0x000fe20000000800 */
[----:B------:R-:W-:Y:S01]  /*b7e0*/  LOP3.LUT R12, R12, UR13, RZ, 0xc0, !PT ;  /* 0x0000000d0c0c7c12 */ /* 0x000fe2000f8ec0ff */
[----:B------:R-:W-:Y:S01]  /*b7f0*/  ULDC UR5, c[0x0][0x610] ;  /* 0x0001840000057ab9 */ /* 0x000fe20000000800 */
[----:B------:R-:W-:Y:S01]  /*b800*/  IMAD.MOV.U32 R3, RZ, RZ, 0x1 ;  /* 0x00000001ff037424 */ /* 0x000fe200078e00ff */
[----:B-1----:R-:W-:Y:S01]  /*b810*/  ISETP.NE.AND P1, PT, R4, 0x1, PT ;  /* 0x000000010400780c */ /* 0x002fe20003f25270 */
[----:B------:R-:W-:-:S02]  /*b820*/  IMAD.MOV R4, RZ, RZ, -R2 ;  /* 0x000000ffff047224 */ /* 0x000fc400078e0a02 */
[----:B------:R-:W-:Y:S02]  /*b830*/  IMAD R2, R2, UR14, R15 ;  /* 0x0000000e02027c24 */ /* 0x000fe4000f8e020f */
[----:B------:R-:W-:Y:S01]  /*b840*/  IMAD R13, R4, UR4, R13 ;  /* 0x00000004040d7c24 */ /* 0x000fe2000f8e020d */
[----:B------:R-:W-:-:S07]  /*b850*/  ULDC UR4, c[0x0][0x600] ;  /* 0x0001800000047ab9 */ /* 0x000fce0000000800 */
[----:B0-----:R-:W-:-:S04]  /*b860*/  @P1 IMAD R11, R14, R20, R9 ;  /* 0x000000140e0b1224 */ /* 0x001fc800078e0209 */
[----:B------:R-:W-:Y:S02]  /*b870*/  IMAD R11, R2, UR5, R11 ;  /* 0x00000005020b7c24 */ /* 0x000fe4000f8e020b */
[----:B------:R-:W-:-:S05]  /*b880*/  IMAD R2, R13, UR4, R12 ;  /* 0x000000040d027c24 */ /* 0x000fca000f8e020c */
[----:B------:R-:W-:Y:S02]  /*b890*/  SEL R22, R2, R11, !P1 ;  /* 0x0000000b02167207 */ /* 0x000fe40004800000 */
[----:B------:R-:W-:Y:S01]  /*b8a0*/  SEL R19, R11, R2, !P1 ;  /* 0x000000020b137207 */ /* 0x000fe20004800000 */
[----:B------:R-:W-:-:S07]  /*b8b0*/  IMAD.MOV.U32 R2, RZ, RZ, R10 ;  /* 0x000000ffff027224 */ /* 0x000fce00078e000a */
.L_x_304:
[----:B------:R-:W-:Y:S05]  /*b8c0*/  BSYNC B1 ;  /* 0x0000000000017941 */ /* 0x000fea0003800000 */
.L_x_303:
[----:B------:R-:W-:-:S13]  /*b8d0*/  LOP3.LUT P1, RZ, R3, 0xff, RZ, 0xc0, !PT ;  /* 0x000000ff03ff7812 */ /* 0x000fda000782c0ff */
[----:B------:R-:W-:Y:S05]  /*b8e0*/  @P1 BRA `(.L_x_307) ;  /* 0xfffffff000e81947 */ /* 0x000fea000383ffff */
[----:B------:R-:W-:Y:S05]  /*b8f0*/  BSYNC B0 ;  /* 0x0000000000007941 */ /* 0x000fea0003800000 */
.L_x_295:
[----:B------:R-:W-:-:S03]  /*b900*/  UMOV UR4, 0xffffffff ;  /* 0xffffffff00047882 */ /* 0x000fc60000000000 */
[----:B------:R-:W-:Y:S05]  /*b910*/  BRA.DIV UR4, `(.L_x_308) ;  /* 0x00000006041c7947 */ /* 0x000fea000b800000 */
[----:B------:R-:W-:-:S13]  /*b920*/  ELECT P6, URZ, PT ;  /* 0x00000000003f782f */ /* 0x000fda00038c0000 */
.L_x_323:
[----:B------:R-:W-:Y:S04]  /*b930*/  BSSY B0, `(.L_x_309) ;  /* 0x0000022000007945 */ /* 0x000fe80003800000 */
[----:B------:R-:W-:Y:S05]  /*b940*/  @!P6 BRA `(.L_x_310) ;  /* 0x000000000080e947 */ /* 0x000fea0003800000 */
[----:B------:R-:W-:-:S04]  /*b950*/  LOP3.LUT R16, R16, 0x2, RZ, 0xfc, !PT ;  /* 0x0000000210107812 */ /* 0x000fc800078efcff */
[----:B------:R-:W-:-:S13]  /*b960*/  ISETP.NE.AND P0, PT, R16, 0x3, PT ;  /* 0x000000031000780c */ /* 0x000fda0003f05270 */
[----:B------:R-:W-:Y:S05]  /*b970*/  @!P0 BRA `(.L_x_311) ;  /* 0x0000000000048947 */ /* 0x000fea0003800000 */
[----:B------:R-:W-:Y:S01]  /*b980*/  BPT.TRAP 0x1 ;  /* 0x000000040000795c */ /* 0x000fe20000300000 */
.L_x_311:
[----:B------:R-:W0:Y:S01]  /*b990*/  S2R R3, SR_CgaCtaId ;  /* 0x0000000000037919 */ /* 0x000e220000008800 */
[----:B------:R-:W-:Y:S02]  /*b9a0*/  MOV R2, 0x400 ;  /* 0x0000040000027802 */ /* 0x000fe40000000f00 */
[----:B------:R-:W-:Y:S02]  /*b9b0*/  SHF.L.U32 R4, R0, 0x1f, RZ ;  /* 0x0000001f00047819 */ /* 0x000fe400000006ff */
[----:B0-----:R-:W-:-:S05]  /*b9c0*/  LEA R2, R3, R2, 0x18 ;  /* 0x0000000203027211 */ /* 0x001fca00078ec0ff */
[----:B------:R-:W-:-:S04]  /*b9d0*/  VIADD R2, R2, 0x18 ;  /* 0x0000001802027836 */ /* 0x000fc80000000000 */
[C---:B------:R-:W-:Y:S02]  /*b9e0*/  IMAD R9, R7.reuse, 0x8, R2 ;  /* 0x0000000807097824 */ /* 0x040fe400078e0202 */
[----:B------:R-:W-:Y:S02]  /*b9f0*/  VIADD R7, R7, 0x1 ;  /* 0x0000000107077836 */ /* 0x000fe40000000000 */
[----:B------:R-:W0:Y:S03]  /*ba00*/  SYNCS.PHASECHK.TRANS64.TRYWAIT P0, [R9+URZ], R4 ;  /* 0x00000004090075a7 */ /* 0x000e26000800017f */
[----:B------:R-:W-:-:S04]  /*ba10*/  ISETP.NE.AND P1, PT, R7, 0x3, PT ;  /* 0x000000030700780c */ /* 0x000fc80003f25270 */
[----:B------:R-:W-:Y:S02]  /*ba20*/  SEL R3, RZ, 0x1, P1 ;  /* 0x00000001ff037807 */ /* 0x000fe40000800000 */
[----:B------:R-:W-:Y:S02]  /*ba30*/  SEL R7, R7, RZ, P1 ;  /* 0x000000ff07077207 */ /* 0x000fe40000800000 */
[----:B------:R-:W-:-:S03]  /*ba40*/  LOP3.LUT R11, R0, R3, RZ, 0x3c, !PT ;  /* 0x00000003000b7212 */ /* 0x000fc600078e3cff */
[----:B------:R-:W-:Y:S01]  /*ba50*/  IMAD R6, R7, 0x8, R2 ;  /* 0x0000000807067824 */ /* 0x000fe200078e0202 */
[----:B------:R-:W-:Y:S01]  /*ba60*/  SHF.L.U32 R5, R11, 0x1f, RZ ;  /* 0x0000001f0b057819 */ /* 0x000fe200000006ff */
[----:B0-----:R-:W-:Y:S06]  /*ba70*/  @!P0 BRA `(.L_x_312) ;  /* 0x0000000000e48947 */ /* 0x001fec0003800000 */
.L_x_324:
[----:B------:R-:W1:Y:S01]  /*ba80*/  SYNCS.PHASECHK.TRANS64.TRYWAIT P0, [R6+URZ], R5 ;  /* 0x00000005060075a7 */ /* 0x000e62000800017f */
[----:B------:R-:W-:-:S05]  /*ba90*/  VIADD R0, R7, 0x1 ;  /* 0x0000000107007836 */ /* 0x000fca0000000000 */
[----:B------:R-:W-:-:S04]  /*baa0*/  ISETP.NE.AND P1, PT, R0, 0x3, PT ;  /* 0x000000030000780c */ /* 0x000fc80003f25270 */
[----:B0-----:R-:W-:Y:S02]  /*bab0*/  SEL R4, RZ, 0x1, P1 ;  /* 0x00000001ff047807 */ /* 0x001fe40000800000 */
[----:B------:R-:W-:Y:S02]  /*bac0*/  SEL R3, R0, RZ, P1 ;  /* 0x000000ff00037207 */ /* 0x000fe40000800000 */
[----:B------:R-:W-:Y:S01]  /*bad0*/  LOP3.LUT R0, R11, R4, RZ, 0x3c, !PT ;  /* 0x000000040b007212 */ /* 0x000fe200078e3cff */
[----:B-1----:R-:W-:Y:S06]  /*bae0*/  @!P0 BRA `(.L_x_313) ;  /* 0x0000000000dc8947 */ /* 0x002fec0003800000 */
.L_x_325:
[----:B------:R-:W-:Y:S01]  /*baf0*/  IMAD R3, R3, 0x8, R2 ;  /* 0x0000000803037824 */ /* 0x000fe200078e0202 */
[----:B------:R-:W-:-:S07]  /*bb00*/  SHF.L.U32 R0, R0, 0x1f, RZ ;  /* 0x0000001f00007819 */ /* 0x000fce00000006ff */
.L_x_314:
[----:B-1----:R1:W2:Y:S02]  /*bb10*/  SYNCS.PHASECHK.TRANS64.TRYWAIT P0, [R3+URZ], R0 ;  /* 0x00000000030075a7 */ /* 0x0022a4000800017f */
[----:B--2---:R-:W-:Y:S05]  /*bb20*/  @!P0 NANOSLEEP.SYNCS 0x989680 ;  /* 0x009896800000895d */ /* 0x004fea0003900000 */
[----:B------:R-:W2:Y:S02]  /*bb30*/  @!P0 SYNCS.PHASECHK.TRANS64 P0, [R3+URZ], R0 ;  /* 0x00000000030085a7 */ /* 0x000ea4000800007f */
[----:B--2---:R-:W-:Y:S05]  /*bb40*/  @!P0 BRA `(.L_x_314) ;  /* 0xfffffffc00f08947 */ /* 0x004fea000383ffff */
.L_x_310:
[----:B------:R-:W-:Y:S05]  /*bb50*/  BSYNC B0 ;  /* 0x0000000000007941 */ /* 0x000fea0003800000 */
.L_x_309:
[----:B------:R-:W-:Y:S05]  /*bb60*/  EXIT ;  /* 0x000000000000794d */ /* 0x000fea0003800000 */
.L_x_19:
[----:B-1----:R1:W2:Y:S02]  /*bb70*/  SYNCS.PHASECHK.TRANS64.TRYWAIT P0, [R161+URZ], R0 ;  /* 0x00000000a10075a7 */ /* 0x0022a4000800017f */
[----:B--2---:R-:W-:Y:S05]  /*bb80*/  @!P0 NANOSLEEP.SYNCS 0x989680 ;  /* 0x009896800000895d */ /* 0x004fea0003900000 */
[----:B------:R-:W2:Y:S02]  /*bb90*/  @!P0 SYNCS.PHASECHK.TRANS64 P0, [R161+URZ], R0 ;  /* 0x00000000a10085a7 */ /* 0x000ea4000800007f */
[----:B--2---:R-:W-:Y:S05]  /*bba0*/  @!P0 BRA `(.L_x_19) ;  /* 0xfffffffc00f08947 */ /* 0x004fea000383ffff */
[----:B------:R-:W-:Y:S05]  /*bbb0*/  BRA `(.L_x_315) ;  /* 0xffffff5800c07947 */ /* 0x000fea000383ffff */
.L_x_24:
[----:B--2---:R2:W3:Y:S02]  /*bbc0*/  SYNCS.PHASECHK.TRANS64.TRYWAIT P1, [R3+URZ], R0 ;  /* 0x00000000030075a7 */ /* 0x0044e4000802017f */
[----:B---3--:R-:W-:Y:S05]  /*bbd0*/  @!P1 NANOSLEEP.SYNCS 0x989680 ;  /* 0x009896800000995d */ /* 0x008fea0003900000 */
[----:B------:R-:W3:Y:S02]  /*bbe0*/  @!P1 SYNCS.PHASECHK.TRANS64 P1, [R3+URZ], R0 ;  /* 0x00000000030095a7 */ /* 0x000ee4000802007f */
[----:B---3--:R-:W-:Y:S05]  /*bbf0*/  @!P1 BRA `(.L_x_24) ;  /* 0xfffffffc00f09947 */ /* 0x008fea000383ffff */
[----:B------:R-:W-:Y:S05]  /*bc00*/  BRA `(.L_x_23) ;  /* 0xffffff5c002c7947 */ /* 0x000fea000383ffff */
.L_x_29:
[----:B--2---:R-:W-:-:S04]  /*bc10*/  IMAD.U32 R5, RZ, RZ, UR7 ;  /* 0x00000007ff057e24 */ /* 0x004fc8000f8e00ff */
[----:B------:R2:W3:Y:S03]  /*bc20*/  SYNCS.PHASECHK.TRANS64.TRYWAIT P1, [R5+URZ], R4 ;  /* 0x00000004050075a7 */ /* 0x0004e6000802017f */
[----:B---3--:R-:W-:Y:S05]  /*bc30*/  @!P1 NANOSLEEP.SYNCS 0x989680 ;  /* 0x009896800000995d */ /* 0x008fea0003900000 */
[----:B------:R-:W3:Y:S02]  /*bc40*/  @!P1 SYNCS.PHASECHK.TRANS64 P1, [R5+URZ], R4 ;  /* 0x00000004050095a7 */ /* 0x000ee4000802007f */
[----:B---3--:R-:W-:Y:S05]  /*bc50*/  @!P1 BRA `(.L_x_29) ;  /* 0xfffffffc00ec9947 */ /* 0x008fea000383ffff */
[----:B------:R-:W-:Y:S05]  /*bc60*/  BRA `(.L_x_28) ;  /* 0xffffff6000887947 */ /* 0x000fea000383ffff */
.L_x_35:
[----:B-1----:R1:W2:Y:S02]  /*bc70*/  SYNCS.PHASECHK.TRANS64.TRYWAIT P0, [R161+URZ+0x10], R0 ;  /* 0x00001000a10075a7 */ /* 0x0022a4000800017f */
[----:B--2---:R-:W-:Y:S05]  /*bc80*/  @!P0 NANOSLEEP.SYNCS 0x989680 ;  /* 0x009896800000895d */ /* 0x004fea0003900000 */
[----:B------:R-:W2:Y:S02]  /*bc90*/  @!P0 SYNCS.PHASECHK.TRANS64 P0, [R161+URZ+0x10], R0 ;  /* 0x00001000a10085a7 */ /* 0x000ea4000800007f */
[----:B--2---:R-:W-:Y:S05]  /*bca0*/  @!P0 BRA `(.L_x_35) ;  /* 0xfffffffc00f08947 */ /* 0x004fea000383ffff */
[----:B------:R-:W-:Y:S05]  /*bcb0*/  BRA `(.L_x_316) ;  /* 0xffffff6800607947 */ /* 0x000fea000383ffff */
.L_x_296:
[----:B------:R-:W-:Y:S01]  /*bcc0*/  BSSY B1, `(.L_x_317) ;  /* 0x0000006000017945 */ /* 0x000fe20003800000 */
[----:B------:R-:W-:-:S07]  /*bcd0*/  IMAD.MOV.U32 R15, RZ, RZ, -0x1 ;  /* 0xffffffffff0f7424 */ /* 0x000fce00078e00ff */
[----:B-----5:R-:W-:Y:S05]  /*bce0*/  WARPSYNC.COLLECTIVE R15, `(.L_x_318) ;  /* 0x000000000f0c7348 */ /* 0x020fea0003c00000 */
[----:B------:R-:W-:Y:S02]  /*bcf0*/  ELECT P6, UR62, PT ;  /* 0x00000000003e782f */ /* 0x000fe400038c0000 */
[----:B------:R-:W-:Y:S01]  /*bd00*/  MOV R14, UR62 ;  /* 0x0000003e000e7c02 */ /* 0x000fe20008000f00 */
[----:B-----5:R-:W-:Y:S10]  /*bd10*/  ENDCOLLECTIVE ;  /* 0x000000000000791b */ /* 0x020ff40003800000 */
.L_x_318:
[----:B------:R-:W-:Y:S05]  /*bd20*/  BSYNC B1 ;  /* 0x0000000000017941 */ /* 0x000fea0003800000 */
.L_x_317:
[----:B------:R-:W-:Y:S05]  /*bd30*/  BRA `(.L_x_319) ;  /* 0xffffffec00e07947 */ /* 0x000fea000383ffff */
.L_x_299:
[----:B0-----:R0:W1:Y:S02]  /*bd40*/  SYNCS.PHASECHK.TRANS64.TRYWAIT P1, [R10+URZ+0x18], R5 ;  /* 0x000018050a0075a7 */ /* 0x001064000802017f */
[----:B-1----:R-:W-:Y:S05]  /*bd50*/  @!P1 NANOSLEEP.SYNCS 0x989680 ;  /* 0x009896800000995d */ /* 0x002fea0003900000 */
[----:B------:R-:W1:Y:S02]  /*bd60*/  @!P1 SYNCS.PHASECHK.TRANS64 P1, [R10+URZ+0x18], R5 ;  /* 0x000018050a0095a7 */ /* 0x000e64000802007f */
[----:B-1----:R-:W-:Y:S05]  /*bd70*/  @!P1 BRA `(.L_x_299) ;  /* 0xfffffffc00f09947 */ /* 0x002fea000383ffff */
[----:B------:R-:W-:Y:S05]  /*bd80*/  BRA `(.L_x_320) ;  /* 0xfffffff000187947 */ /* 0x000fea000383ffff */
.L_x_308:
[----:B------:R-:W-:Y:S01]  /*bd90*/  BSSY B0, `(.L_x_321) ;  /* 0x0000006000007945 */ /* 0x000fe20003800000 */
[----:B------:R-:W-:-:S07]  /*bda0*/  IMAD.MOV.U32 R15, RZ, RZ, -0x1 ;  /* 0xffffffffff0f7424 */ /* 0x000fce00078e00ff */
[----:B-----5:R-:W-:Y:S05]  /*bdb0*/  WARPSYNC.COLLECTIVE R15, `(.L_x_322) ;  /* 0x000000000f0c7348 */ /* 0x020fea0003c00000 */
[----:B------:R-:W-:Y:S02]  /*bdc0*/  ELECT P6, UR62, PT ;  /* 0x00000000003e782f */ /* 0x000fe400038c0000 */
[----:B------:R-:W-:Y:S01]  /*bdd0*/  MOV R14, UR62 ;  /* 0x0000003e000e7c02 */ /* 0x000fe20008000f00 */
[----:B-----5:R-:W-:Y:S10]  /*bde0*/  ENDCOLLECTIVE ;  /* 0x000000000000791b */ /* 0x020ff40003800000 */
.L_x_322:
[----:B------:R-:W-:Y:S05]  /*bdf0*/  BSYNC B0 ;  /* 0x0000000000007941 */ /* 0x000fea0003800000 */
.L_x_321:
[----:B------:R-:W-:Y:S05]  /*be00*/  BRA `(.L_x_323) ;  /* 0xfffffff800c87947 */ /* 0x000fea000383ffff */
.L_x_312:
[----:B0-----:R0:W1:Y:S02]  /*be10*/  SYNCS.PHASECHK.TRANS64.TRYWAIT P0, [R9+URZ], R4 ;  /* 0x00000004090075a7 */ /* 0x001064000800017f */
[----:B-1----:R-:W-:Y:S05]  /*be20*/  @!P0 NANOSLEEP.SYNCS 0x989680 ;  /* 0x009896800000895d */ /* 0x002fea0003900000 */
[----:B------:R-:W1:Y:S02]  /*be30*/  @!P0 SYNCS.PHASECHK.TRANS64 P0, [R9+URZ], R4 ;  /* 0x00000004090085a7 */ /* 0x000e64000800007f */
[----:B-1----:R-:W-:Y:S05]  /*be40*/  @!P0 BRA `(.L_x_312) ;  /* 0xfffffffc00f08947 */ /* 0x002fea000383ffff */
[----:B------:R-:W-:Y:S05]  /*be50*/  BRA `(.L_x_324) ;  /* 0xfffffffc00087947 */ /* 0x000fea000383ffff */
.L_x_313:
[----:B0-----:R0:W1:Y:S02]  /*be60*/  SYNCS.PHASECHK.TRANS64.TRYWAIT P0, [R6+URZ], R5 ;  /* 0x00000005060075a7 */ /* 0x001064000800017f */
[----:B-1----:R-:W-:Y:S05]  /*be70*/  @!P0 NANOSLEEP.SYNCS 0x989680 ;  /* 0x009896800000895d */ /* 0x002fea0003900000 */
[----:B------:R-:W1:Y:S02]  /*be80*/  @!P0 SYNCS.PHASECHK.TRANS64 P0, [R6+URZ], R5 ;  /* 0x00000005060085a7 */ /* 0x000e64000800007f */
[----:B-1----:R-:W-:Y:S05]  /*be90*/  @!P0 BRA `(.L_x_313) ;  /* 0xfffffffc00f08947 */ /* 0x002fea000383ffff */
[----:B------:R-:W-:Y:S05]  /*bea0*/  BRA `(.L_x_325) ;  /* 0xfffffffc00107947 */ /* 0x000fea000383ffff */
.L_x_326:
[----:B------:R-:W-:-:S00]  /*beb0*/  BRA `(.L_x_326) ;  /* 0xfffffffc00fc7947 */ /* 0x000fc0000383ffff */
[----:B------:R-:W-:-:S00]  /*bec0*/  NOP ;  /* 0x0000000000007918 */ /* 0x000fc00000000000 */
        /* <DEDUP_REMOVED lines=11> */
.L_x_327:


//--------------------- .nv.global.init           --------------------------
	.section	.nv.global.init,"aw",@progbits
.nv.global.init:
	.type		$str$22,@object
	.size		$str$22,($str$23 - $str$22)
$str$22:
        /*0000*/ 	.byte	0x6b, 0x5f, 0x74, 0x69, 0x6c, 0x65, 0x5f, 0x63, 0x6f, 0x75, 0x6e, 0x74, 0x20, 0x3e, 0x3d, 0x20
        /*0010*/ 	.byte	0x31, 0x00
	.type		$str$23,@object
	.size		$str$23,(__unnamed_1 - $str$23)
$str$23:
        /*0012*/ 	.byte	0x2f, 0x74, 0x6d, 0x70, 0x2f, 0x63, 0x75, 0x74, 0x6c, 0x61, 0x73, 0x73, 0x5f, 0x73, 0x77, 0x65
        /*0022*/ 	.byte	0x65, 0x70, 0x5f, 0x73, 0x72, 0x63, 0x2f, 0x69, 0x6e, 0x63, 0x6c, 0x75, 0x64, 0x65, 0x2f, 0x63
        /*0032*/ 	.byte	0x75, 0x74, 0x6c, 0x61, 0x73, 0x73, 0x2f, 0x67, 0x65, 0x6d, 0x6d, 0x2f, 0x63, 0x6f, 0x6c, 0x6c
        /*0042*/ 	.byte	0x65, 0x63, 0x74, 0x69, 0x76, 0x65, 0x2f, 0x73, 0x6d, 0x39, 0x30, 0x5f, 0x6d, 0x6d, 0x61, 0x5f
        /*0052*/ 	.byte	0x74, 0x6d, 0x61, 0x5f, 0x67, 0x6d, 0x6d, 0x61, 0x5f, 0x73, 0x73, 0x5f, 0x77, 0x61, 0x72, 0x70
        /*0062*/ 	.byte	0x73, 0x70, 0x65, 0x63, 0x69, 0x61, 0x6c, 0x69, 0x7a, 0x65, 0x64, 0x2e, 0x68, 0x70, 0x70, 0x00
	.type		__unnamed_1,@object
	.size		__unnamed_1,(.L_0 - __unnamed_1)
__unnamed_1:
        /*0072*/ 	.byte	0x76, 0x6f, 0x69, 0x64, 0x20, 0x63, 0x75, 0x74, 0x6c, 0x61, 0x73, 0x73, 0x3a, 0x3a, 0x67, 0x65
        /* <DEDUP_REMOVED lines=180> */
        /*0bc2*/ 	.byte	0x65, 0x3a, 0x3a, 0x69, 0x64, 0x65, 0x6e, 0x74, 0x69, 0x74, 0x79, 0x5d, 0x00
.L_0:


//--------------------- .nv.shared._ZN7cutlass13device_kernelINS_4gemm6kernel13GemmUniversalIN4cute5tupleIJiiiiEEENS1_10collective13CollectiveMmaINS1_34MainloopSm90TmaGmmaWarpSpecializedILi3ENS5_IJNS4_1CILi2EEESB_NSA_ILi1EEEEEENS1_32KernelTmaWarpSpecializedPingpongEEENS5_IJNSA_ILi64EEENSA_ILi256EEENSA_ILi128EEEEEENS_6half_tENS5_IJlSC_lEEESK_SL_NS4_8TiledMMAINS4_8MMA_AtomIJNS4_4SM904GMMA26MMA_64x256x16_F32F16F16_SSILNSP_5MajorE0ELSR_0ELNSP_7ScaleInE1ELSS_1EEEEEENS4_6LayoutINS5_IJSC_SC_SC_EEENS5_IJNSA_ILi0EEESX_SX_EEEEENS5_IJNS4_10UnderscoreES10_S10_EEEEENS4_23SM90_TMA_LOAD_MULTICASTENS4_14ComposedLayoutINS4_7SwizzleILi3ELi4ELi3EEENS4_18smem_ptr_flag_bitsILi16EEENSV_INS5_IJNSA_ILi8EEESG_EEENS5_IJSG_SC_EEEEEEEvNS4_8identityES13_S1D_vS1E_EENS_8epilogue10collective6detail29Sm90TmaWarpSpecializedAdapterINS1H_15DefaultEpilogueISK_SL_SL_NS1G_6thread17LinearCombinationISK_Li1EffLNS1L_9ScaleType4KindE0ELNS_15FloatRoundStyleE2ESK_EENS1_15EpilogueDefaultEEEEEvvEEEEvNT_6ParamsE --------------------------
	.section	.nv.shared._ZN7cutlass13device_kernelINS_4gemm6kernel13GemmUniversalIN4cute5tupleIJiiiiEEENS1_10collective13CollectiveMmaINS1_34MainloopSm90TmaGmmaWarpSpecializedILi3ENS5_IJNS4_1CILi2EEESB_NSA_ILi1EEEEEENS1_32KernelTmaWarpSpecializedPingpongEEENS5_IJNSA_ILi64EEENSA_ILi256EEENSA_ILi128EEEEEENS_6half_tENS5_IJlSC_lEEESK_SL_NS4_8TiledMMAINS4_8MMA_AtomIJNS4_4SM904GMMA26MMA_64x256x16_F32F16F16_SSILNSP_5MajorE0ELSR_0ELNSP_7ScaleInE1ELSS_1EEEEEENS4_6LayoutINS5_IJSC_SC_SC_EEENS5_IJNSA_ILi0EEESX_SX_EEEEENS5_IJNS4_10UnderscoreES10_S10_EEEEENS4_23SM90_TMA_LOAD_MULTICASTENS4_14ComposedLayoutINS4_7SwizzleILi3ELi4ELi3EEENS4_18smem_ptr_flag_bitsILi16EEENSV_INS5_IJNSA_ILi8EEESG_EEENS5_IJSG_SC_EEEEEEEvNS4_8identityES13_S1D_vS1E_EENS_8epilogue10collective6detail29Sm90TmaWarpSpecializedAdapterINS1H_15DefaultEpilogueISK_SL_SL_NS1G_6thread17LinearCombinationISK_Li1EffLNS1L_9ScaleType4KindE0ELNS_15FloatRoundStyleE2ESK_EENS1_15EpilogueDefaultEEEEEvvEEEEvNT_6ParamsE,"aw",@nobits
	.sectionflags	@""
	.align	16
	.zero		1024


//--------------------- .nv.shared.reserved.0     --------------------------
	.section	.nv.shared.reserved.0,"aw",@nobits
	.weak		__nv_reservedSMEM_offset_0_alias
	.size		__nv_reservedSMEM_offset_0_alias, 0, 0
	.other		__nv_reservedSMEM_offset_0_alias,@"STO_CUDA_RESERVED_SHARED STV_DEFAULT"
__nv_reservedSMEM_offset_0_alias:
	.zero		0


//--------------------- .nv.global                --------------------------
	.section	.nv.global,"aw",@nobits
.nv.global:
	.type		_ZN39_INTERNAL_61b9b931_4_k_cu_984621b1_36794cute1_E,@object
	.size		_ZN39_INTERNAL_61b9b931_4_k_cu_984621b1_36794cute1_E,(_ZN39_INTERNAL_61b9b931_4_k_cu_984621b1_36794cuda3std3__45__cpo6cbeginE - _ZN39_INTERNAL_61b9b931_4_k_cu_984621b1_36794cute1_E)
_ZN39_INTERNAL_61b9b931_4_k_cu_984621b1_36794cute1_E:
	.zero		1
	.type		_ZN39_INTERNAL_61b9b931_4_k_cu_984621b1_36794cuda3std3__45__cpo6cbeginE,@object
	.size		_ZN39_INTERNAL_61b9b931_4_k_cu_984621b1_36794cuda3std3__45__cpo6cbeginE,(_ZN39_INTERNAL_61b9b931_4_k_cu_984621b1_36794cuda3std3__48in_placeE - _ZN39_INTERNAL_61b9b931_4_k_cu_984621b1_36794cuda3std3__45__cpo6cbeginE)
_ZN39_INTERNAL_61b9b931_4_k_cu_984621b1_36794cuda3std3__45__cpo6cbeginE:
	.zero		1
	.type		_ZN39_INTERNAL_61b9b931_4_k_cu_984621b1_36794cuda3std3__48in_placeE,@object
	.size		_ZN39_INTERNAL_61b9b931_4_k_cu_984621b1_36794cuda3std3__48in_placeE,(_ZN39_INTERNAL_61b9b931_4_k_cu_984621b1_36794cuda3std6ranges3__45__cpo9iter_moveE - _ZN39_INTERNAL_61b9b931_4_k_cu_984621b1_36794cuda3std3__48in_placeE)
_ZN39_INTERNAL_61b9b931_4_k_cu_984621b1_36794cuda3std3__48in_placeE:
	.zero		1
	.type		_ZN39_INTERNAL_61b9b931_4_k_cu_984621b1_36794cuda3std6ranges3__45__cpo9iter_moveE,@object
	.size		_ZN39_INTERNAL_61b9b931_4_k_cu_984621b1_36794cuda3std6ranges3__45__cpo9iter_moveE,(_ZN39_INTERNAL_61b9b931_4_k_cu_984621b1_36794cuda3std3__45__cpo5beginE - _ZN39_INTERNAL_61b9b931_4_k_cu_984621b1_36794cuda3std6ranges3__45__cpo9iter_moveE)
_ZN39_INTERNAL_61b9b931_4_k_cu_984621b1_36794cuda3std6ranges3__45__cpo9iter_moveE:
	.zero		1
	.type		_ZN39_INTERNAL_61b9b931_4_k_cu_984621b1_36794cuda3std3__45__cpo5beginE,@object
	.size		_ZN39_INTERNAL_61b9b931_4_k_cu_984621b1_36794cuda3std3__45__cpo5beginE,(_ZN39_INTERNAL_61b9b931_4_k_cu_984621b1_36794cuda3std3__441_GLOBAL__N__61b9b931_4_k_cu_984621b1_36796ignoreE - _ZN39_INTERNAL_61b9b931_4_k_cu_984621b1_36794cuda3std3__45__cpo5beginE)
_ZN39_INTERNAL_61b9b931_4_k_cu_984621b1_36794cuda3std3__45__cpo5beginE:
	.zero		1
	.type		_ZN39_INTERNAL_61b9b931_4_k_cu_984621b1_36794cuda3std3__441_GLOBAL__N__61b9b931_4_k_cu_984621b1_36796ignoreE,@object
	.size		_ZN39_INTERNAL_61b9b931_4_k_cu_984621b1_36794cuda3std3__441_GLOBAL__N__61b9b931_4_k_cu_984621b1_36796ignoreE,(_ZN39_INTERNAL_61b9b931_4_k_cu_984621b1_36794cute7productE - _ZN39_INTERNAL_61b9b931_4_k_cu_984621b1_36794cuda3std3__441_GLOBAL__N__61b9b931_4_k_cu_984621b1_36796ignoreE)
_ZN39_INTERNAL_61b9b931_4_k_cu_984621b1_36794cuda3std3__441_GLOBAL__N__61b9b931_4_k_cu_984621b1_36796ignoreE:
	.zero		1
	.type		_ZN39_INTERNAL_61b9b931_4_k_cu_984621b1_36794cute7productE,@object
	.size		_ZN39_INTERNAL_61b9b931_4_k_cu_984621b1_36794cute7productE,(_ZN39_INTERNAL_61b9b931_4_k_cu_984621b1_36794cuda3std3__45__cpo3endE - _ZN39_INTERNAL_61b9b931_4_k_cu_984621b1_36794cute7productE)
_ZN39_INTERNAL_61b9b931_4_k_cu_984621b1_36794cute7productE:
	.zero		1
	.type		_ZN39_INTERNAL_61b9b931_4_k_cu_984621b1_36794cuda3std3__45__cpo3endE,@object
	.size		_ZN39_INTERNAL_61b9b931_4_k_cu_984621b1_36794cuda3std3__45__cpo3endE,(_ZN39_INTERNAL_61b9b931_4_k_cu_984621b1_36794cuda3std3__419piecewise_constructE - _ZN39_INTERNAL_61b9b931_4_k_cu_984621b1_36794cuda3std3__45__cpo3endE)
_ZN39_INTERNAL_61b9b931_4_k_cu_984621b1_36794cuda3std3__45__cpo3endE:
	.zero		1
	.type		_ZN39_INTERNAL_61b9b931_4_k_cu_984621b1_36794cuda3std3__419piecewise_constructE,@object
	.size		_ZN39_INTERNAL_61b9b931_4_k_cu_984621b1_36794cuda3std3__419piecewise_constructE,(_ZN39_INTERNAL_61b9b931_4_k_cu_984621b1_36794cuda3std3__45__cpo4cendE - _ZN39_INTERNAL_61b9b931_4_k_cu_984621b1_36794cuda3std3__419piecewise_constructE)
_ZN39_INTERNAL_61b9b931_4_k_cu_984621b1_36794cuda3std3__419piecewise_constructE:
	.zero		1
	.type		_ZN39_INTERNAL_61b9b931_4_k_cu_984621b1_36794cuda3std3__45__cpo4cendE,@object
	.size		_ZN39_INTERNAL_61b9b931_4_k_cu_984621b1_36794cuda3std3__45__cpo4cendE,(_ZN39_INTERNAL_61b9b931_4_k_cu_984621b1_36794cuda3std6ranges3__45__cpo4swapE - _ZN39_INTERNAL_61b9b931_4_k_cu_984621b1_36794cuda3std3__45__cpo4cendE)
_ZN39_INTERNAL_61b9b931_4_k_cu_984621b1_36794cuda3std3__45__cpo4cendE:
	.zero		1
	.type		_ZN39_INTERNAL_61b9b931_4_k_cu_984621b1_36794cuda3std6ranges3__45__cpo4swapE,@object
	.size		_ZN39_INTERNAL_61b9b931_4_k_cu_984621b1_36794cuda3std6ranges3__45__cpo4swapE,(.L_8 - _ZN39_INTERNAL_61b9b931_4_k_cu_984621b1_36794cuda3std6ranges3__45__cpo4swapE)
_ZN39_INTERNAL_61b9b931_4_k_cu_984621b1_36794cuda3std6ranges3__45__cpo4swapE:
	.zero		1
.L_8:


//--------------------- .nv.constant0._ZN7cutlass13device_kernelINS_4gemm6kernel13GemmUniversalIN4cute5tupleIJiiiiEEENS1_10collective13CollectiveMmaINS1_34MainloopSm90TmaGmmaWarpSpecializedILi3ENS5_IJNS4_1CILi2EEESB_NSA_ILi1EEEEEENS1_32KernelTmaWarpSpecializedPingpongEEENS5_IJNSA_ILi64EEENSA_ILi256EEENSA_ILi128EEEEEENS_6half_tENS5_IJlSC_lEEESK_SL_NS4_8TiledMMAINS4_8MMA_AtomIJNS4_4SM904GMMA26MMA_64x256x16_F32F16F16_SSILNSP_5MajorE0ELSR_0ELNSP_7ScaleInE1ELSS_1EEEEEENS4_6LayoutINS5_IJSC_SC_SC_EEENS5_IJNSA_ILi0EEESX_SX_EEEEENS5_IJNS4_10UnderscoreES10_S10_EEEEENS4_23SM90_TMA_LOAD_MULTICASTENS4_14ComposedLayoutINS4_7SwizzleILi3ELi4ELi3EEENS4_18smem_ptr_flag_bitsILi16EEENSV_INS5_IJNSA_ILi8EEESG_EEENS5_IJSG_SC_EEEEEEEvNS4_8identityES13_S1D_vS1E_EENS_8epilogue10collective6detail29Sm90TmaWarpSpecializedAdapterINS1H_15DefaultEpilogueISK_SL_SL_NS1G_6thread17LinearCombinationISK_Li1EffLNS1L_9ScaleType4KindE0ELNS_15FloatRoundStyleE2ESK_EENS1_15EpilogueDefaultEEEEEvvEEEEvNT_6ParamsE --------------------------
	.section	.nv.constant0._ZN7cutlass13device_kernelINS_4gemm6kernel13GemmUniversalIN4cute5tupleIJiiiiEEENS1_10collective13CollectiveMmaINS1_34MainloopSm90TmaGmmaWarpSpecializedILi3ENS5_IJNS4_1CILi2EEESB_NSA_ILi1EEEEEENS1_32KernelTmaWarpSpecializedPingpongEEENS5_IJNSA_ILi64EEENSA_ILi256EEENSA_ILi128EEEEEENS_6half_tENS5_IJlSC_lEEESK_SL_NS4_8TiledMMAINS4_8MMA_AtomIJNS4_4SM904GMMA26MMA_64x256x16_F32F16F16_SSILNSP_5MajorE0ELSR_0ELNSP_7ScaleInE1ELSS_1EEEEEENS4_6LayoutINS5_IJSC_SC_SC_EEENS5_IJNSA_ILi0EEESX_SX_EEEEENS5_IJNS4_10UnderscoreES10_S10_EEEEENS4_23SM90_TMA_LOAD_MULTICASTENS4_14ComposedLayoutINS4_7SwizzleILi3ELi4ELi3EEENS4_18smem_ptr_flag_bitsILi16EEENSV_INS5_IJNSA_ILi8EEESG_EEENS5_IJSG_SC_EEEEEEEvNS4_8identityES13_S1D_vS1E_EENS_8epilogue10collective6detail29Sm90TmaWarpSpecializedAdapterINS1H_15DefaultEpilogueISK_SL_SL_NS1G_6thread17LinearCombinationISK_Li1EffLNS1L_9ScaleType4KindE0ELNS_15FloatRoundStyleE2ESK_EENS1_15EpilogueDefaultEEEEEvvEEEEvNT_6ParamsE,"a",@progbits
	.sectionflags	@""
	.align	4
.nv.constant0._ZN7cutlass13device_kernelINS_4gemm6kernel13GemmUniversalIN4cute5tupleIJiiiiEEENS1_10collective13CollectiveMmaINS1_34MainloopSm90TmaGmmaWarpSpecializedILi3ENS5_IJNS4_1CILi2EEESB_NSA_ILi1EEEEEENS1_32KernelTmaWarpSpecializedPingpongEEENS5_IJNSA_ILi64EEENSA_ILi256EEENSA_ILi128EEEEEENS_6half_tENS5_IJlSC_lEEESK_SL_NS4_8TiledMMAINS4_8MMA_AtomIJNS4_4SM904GMMA26MMA_64x256x16_F32F16F16_SSILNSP_5MajorE0ELSR_0ELNSP_7ScaleInE1ELSS_1EEEEEENS4_6LayoutINS5_IJSC_SC_SC_EEENS5_IJNSA_ILi0EEESX_SX_EEEEENS5_IJNS4_10UnderscoreES10_S10_EEEEENS4_23SM90_TMA_LOAD_MULTICASTENS4_14ComposedLayoutINS4_7SwizzleILi3ELi4ELi3EEENS4_18smem_ptr_flag_bitsILi16EEENSV_INS5_IJNSA_ILi8EEESG_EEENS5_IJSG_SC_EEEEEEEvNS4_8identityES13_S1D_vS1E_EENS_8epilogue10collective6detail29Sm90TmaWarpSpecializedAdapterINS1H_15DefaultEpilogueISK_SL_SL_NS1G_6thread17LinearCombinationISK_Li1EffLNS1L_9ScaleType4KindE0ELNS_15FloatRoundStyleE2ESK_EENS1_15EpilogueDefaultEEEEEvvEEEEvNT_6ParamsE:
	.zero		1664


//--------------------- SYMBOLS --------------------------

	.type		.nv.reservedSmem.offset0,@object
	.size		.nv.reservedSmem.offset0,0x4
	.type		__assertfail,@function
